	.target	sm_90a

	.elftype	@"ET_EXEC"


//--------------------- .note.nv.tkinfo           --------------------------
	.section	.note.nv.tkinfo,"",@"SHT_NOTE"
	.sectionflags	@"SHF_NOTE_NV_TKINFO"
	.tkinfo
        /*0018*/ 	.word	0x00000002
        /*0030*/ 	.string	""
        /*0030*/ 	.string	"ptxas"
        /*0030*/ 	.string	"Cuda compilation tools, release 13.0, V13.0.88"
        /*0030*/ 	.string	"Build cuda_13.0.r13.0/compiler.36424714_0"
        /*0030*/ 	.string	"-arch sm_90a -m 64 "



//--------------------- .note.nv.cuinfo           --------------------------
	.section	.note.nv.cuinfo,"",@"SHT_NOTE"
	.sectionflags	@"SHF_NOTE_NV_CUINFO"
        /*0018*/ 	.short	0x0002
        /*001a*/ 	.short	0x005a
        /*001c*/ 	.short	0x0082
	.zero		2


//--------------------- .nv.info                  --------------------------
	.section	.nv.info,"",@"SHT_CUDA_INFO"
	.align	4


	//----- nvinfo : EIATTR_REGCOUNT
	.align		4
        /*0000*/ 	.byte	0x04, 0x2f
        /*0002*/ 	.short	(.L_12 - .L_11)
	.align		4
.L_11:
        /*0004*/ 	.word	index@(_ZN7cutlass13device_kernelINS_4gemm6kernel13GemmUniversalIN4cute5tupleIJiiiiEEENS1_10collective13CollectiveMmaINS1_37MainloopSm90TmaGmmaWarpSpecializedFP8ILi4ENS5_IJNS4_1CILi2EEESB_NSA_ILi1EEEEEENS1_35KernelTmaWarpSpecializedCooperativeEEENS5_IJNSA_ILi256EEENSA_ILi128EEESH_EEENS_12float_e5m2_tENS5_IJlSC_lEEESJ_SK_NS4_8TiledMMAINS4_8MMA_AtomIJNS4_4SM904GMMA31MMA_64x128x32_F32E5M2E5M2_SS_TNILNSO_7ScaleInE1ELSQ_1EEEEEENS4_6LayoutINS5_IJSB_SC_SC_EEENS5_IJSC_NSA_ILi0EEESV_EEEEENS5_IJNS4_10UnderscoreESY_SY_EEEEENS4_23SM90_TMA_LOAD_MULTICASTENS4_14ComposedLayoutINS4_7SwizzleILi3ELi4ELi3EEENS4_18smem_ptr_flag_bitsILi8EEENST_INS5_IJNSA_ILi8EEESH_EEENS5_IJSH_SC_EEEEEEEvNS4_8identityES11_S1B_vS1C_EENS_8epilogue10collective6detail29Sm90TmaWarpSpecializedAdapterINS1F_15DefaultEpilogueISJ_SK_SK_NS1E_6thread17LinearCombinationISJ_Li1EffLNS1J_9ScaleType4KindE0ELNS_15FloatRoundStyleE2ESJ_EENS1_15EpilogueDefaultEEEEEvvEEEEvNT_6ParamsE)
        /*0008*/ 	.word	0x000000a8


	//----- nvinfo : EIATTR_FRAME_SIZE
	.align		4
.L_12:
        /*000c*/ 	.byte	0x04, 0x11
        /*000e*/ 	.short	(.L_14 - .L_13)
	.align		4
.L_13:
        /*0010*/ 	.word	index@(_ZN7cutlass13device_kernelINS_4gemm6kernel13GemmUniversalIN4cute5tupleIJiiiiEEENS1_10collective13CollectiveMmaINS1_37MainloopSm90TmaGmmaWarpSpecializedFP8ILi4ENS5_IJNS4_1CILi2EEESB_NSA_ILi1EEEEEENS1_35KernelTmaWarpSpecializedCooperativeEEENS5_IJNSA_ILi256EEENSA_ILi128EEESH_EEENS_12float_e5m2_tENS5_IJlSC_lEEESJ_SK_NS4_8TiledMMAINS4_8MMA_AtomIJNS4_4SM904GMMA31MMA_64x128x32_F32E5M2E5M2_SS_TNILNSO_7ScaleInE1ELSQ_1EEEEEENS4_6LayoutINS5_IJSB_SC_SC_EEENS5_IJSC_NSA_ILi0EEESV_EEEEENS5_IJNS4_10UnderscoreESY_SY_EEEEENS4_23SM90_TMA_LOAD_MULTICASTENS4_14ComposedLayoutINS4_7SwizzleILi3ELi4ELi3EEENS4_18smem_ptr_flag_bitsILi8EEENST_INS5_IJNSA_ILi8EEESH_EEENS5_IJSH_SC_EEEEEEEvNS4_8identityES11_S1B_vS1C_EENS_8epilogue10collective6detail29Sm90TmaWarpSpecializedAdapterINS1F_15DefaultEpilogueISJ_SK_SK_NS1E_6thread17LinearCombinationISJ_Li1EffLNS1J_9ScaleType4KindE0ELNS_15FloatRoundStyleE2ESJ_EENS1_15EpilogueDefaultEEEEEvvEEEEvNT_6ParamsE)
        /*0014*/ 	.word	0x000000f8


	//----- nvinfo : EIATTR_MIN_STACK_SIZE
	.align		4
.L_14:
        /*0018*/ 	.byte	0x04, 0x12
        /*001a*/ 	.short	(.L_16 - .L_15)
	.align		4
.L_15:
        /*001c*/ 	.word	index@(_ZN7cutlass13device_kernelINS_4gemm6kernel13GemmUniversalIN4cute5tupleIJiiiiEEENS1_10collective13CollectiveMmaINS1_37MainloopSm90TmaGmmaWarpSpecializedFP8ILi4ENS5_IJNS4_1CILi2EEESB_NSA_ILi1EEEEEENS1_35KernelTmaWarpSpecializedCooperativeEEENS5_IJNSA_ILi256EEENSA_ILi128EEESH_EEENS_12float_e5m2_tENS5_IJlSC_lEEESJ_SK_NS4_8TiledMMAINS4_8MMA_AtomIJNS4_4SM904GMMA31MMA_64x128x32_F32E5M2E5M2_SS_TNILNSO_7ScaleInE1ELSQ_1EEEEEENS4_6LayoutINS5_IJSB_SC_SC_EEENS5_IJSC_NSA_ILi0EEESV_EEEEENS5_IJNS4_10UnderscoreESY_SY_EEEEENS4_23SM90_TMA_LOAD_MULTICASTENS4_14ComposedLayoutINS4_7SwizzleILi3ELi4ELi3EEENS4_18smem_ptr_flag_bitsILi8EEENST_INS5_IJNSA_ILi8EEESH_EEENS5_IJSH_SC_EEEEEEEvNS4_8identityES11_S1B_vS1C_EENS_8epilogue10collective6detail29Sm90TmaWarpSpecializedAdapterINS1F_15DefaultEpilogueISJ_SK_SK_NS1E_6thread17LinearCombinationISJ_Li1EffLNS1J_9ScaleType4KindE0ELNS_15FloatRoundStyleE2ESJ_EENS1_15EpilogueDefaultEEEEEvvEEEEvNT_6ParamsE)
        /*0020*/ 	.word	0x000000f8
.L_16:


//--------------------- .nv.compat                --------------------------
	.section	.nv.compat,"",@"SHT_CUDA_COMPAT_INFO"
	.align	4
        /*0000*/ 	.byte	0x02, 0x09, 0x01, 0x00, 0x02, 0x02, 0x04, 0x00, 0x02, 0x05, 0x05, 0x00, 0x03, 0x07, 0x01, 0x01
        /*0010*/ 	.byte	0x02, 0x03, 0x01, 0x00, 0x02, 0x06, 0x01, 0x00, 0x04, 0x0b, 0x08, 0x00, 0x00, 0x00, 0x00, 0x00
        /*0020*/ 	.byte	0x00, 0x00, 0x00, 0x00


//--------------------- .nv.info._ZN7cutlass13device_kernelINS_4gemm6kernel13GemmUniversalIN4cute5tupleIJiiiiEEENS1_10collective13CollectiveMmaINS1_37MainloopSm90TmaGmmaWarpSpecializedFP8ILi4ENS5_IJNS4_1CILi2EEESB_NSA_ILi1EEEEEENS1_35KernelTmaWarpSpecializedCooperativeEEENS5_IJNSA_ILi256EEENSA_ILi128EEESH_EEENS_12float_e5m2_tENS5_IJlSC_lEEESJ_SK_NS4_8TiledMMAINS4_8MMA_AtomIJNS4_4SM904GMMA31MMA_64x128x32_F32E5M2E5M2_SS_TNILNSO_7ScaleInE1ELSQ_1EEEEEENS4_6LayoutINS5_IJSB_SC_SC_EEENS5_IJSC_NSA_ILi0EEESV_EEEEENS5_IJNS4_10UnderscoreESY_SY_EEEEENS4_23SM90_TMA_LOAD_MULTICASTENS4_14ComposedLayoutINS4_7SwizzleILi3ELi4ELi3EEENS4_18smem_ptr_flag_bitsILi8EEENST_INS5_IJNSA_ILi8EEESH_EEENS5_IJSH_SC_EEEEEEEvNS4_8identityES11_S1B_vS1C_EENS_8epilogue10collective6detail29Sm90TmaWarpSpecializedAdapterINS1F_15DefaultEpilogueISJ_SK_SK_NS1E_6thread17LinearCombinationISJ_Li1EffLNS1J_9ScaleType4KindE0ELNS_15FloatRoundStyleE2ESJ_EENS1_15EpilogueDefaultEEEEEvvEEEEvNT_6ParamsE --------------------------
	.section	.nv.info._ZN7cutlass13device_kernelINS_4gemm6kernel13GemmUniversalIN4cute5tupleIJiiiiEEENS1_10collective13CollectiveMmaINS1_37MainloopSm90TmaGmmaWarpSpecializedFP8ILi4ENS5_IJNS4_1CILi2EEESB_NSA_ILi1EEEEEENS1_35KernelTmaWarpSpecializedCooperativeEEENS5_IJNSA_ILi256EEENSA_ILi128EEESH_EEENS_12float_e5m2_tENS5_IJlSC_lEEESJ_SK_NS4_8TiledMMAINS4_8MMA_AtomIJNS4_4SM904GMMA31MMA_64x128x32_F32E5M2E5M2_SS_TNILNSO_7ScaleInE1ELSQ_1EEEEEENS4_6LayoutINS5_IJSB_SC_SC_EEENS5_IJSC_NSA_ILi0EEESV_EEEEENS5_IJNS4_10UnderscoreESY_SY_EEEEENS4_23SM90_TMA_LOAD_MULTICASTENS4_14ComposedLayoutINS4_7SwizzleILi3ELi4ELi3EEENS4_18smem_ptr_flag_bitsILi8EEENST_INS5_IJNSA_ILi8EEESH_EEENS5_IJSH_SC_EEEEEEEvNS4_8identityES11_S1B_vS1C_EENS_8epilogue10collective6detail29Sm90TmaWarpSpecializedAdapterINS1F_15DefaultEpilogueISJ_SK_SK_NS1E_6thread17LinearCombinationISJ_Li1EffLNS1J_9ScaleType4KindE0ELNS_15FloatRoundStyleE2ESJ_EENS1_15EpilogueDefaultEEEEEvvEEEEvNT_6ParamsE,"",@"SHT_CUDA_INFO"
	.sectionflags	@""
	.align	4


	//----- nvinfo : EIATTR_CUDA_API_VERSION
	.align		4
        /*0000*/ 	.byte	0x04, 0x37
        /*0002*/ 	.short	(.L_18 - .L_17)
.L_17:
        /*0004*/ 	.word	0x00000082


	//----- nvinfo : EIATTR_KPARAM_INFO
	.align		4
.L_18:
        /*0008*/ 	.byte	0x04, 0x17
        /*000a*/ 	.short	(.L_20 - .L_19)
.L_19:
        /*000c*/ 	.word	0x00000000
        /*0010*/ 	.short	0x0000
        /*0012*/ 	.short	0x0070
        /*0014*/ 	.byte	0x00, 0xf0, 0x01, 0x10


	//----- nvinfo : EIATTR_SPARSE_MMA_MASK
	.align		4
.L_20:
        /*0018*/ 	.byte	0x03, 0x50
        /*001a*/ 	.short	0x0000


	//----- nvinfo : EIATTR_MAXREG_COUNT
	.align		4
        /*001c*/ 	.byte	0x03, 0x1b
        /*001e*/ 	.short	0x00a8


	//----- nvinfo : EIATTR_NUM_BARRIERS
	.align		4
        /*0020*/ 	.byte	0x02, 0x4c
        /*0022*/ 	.byte	0x01
	.zero		1


	//----- nvinfo : EIATTR_ANNOTATIONS
	.align		4
        /*0024*/ 	.byte	0x04, 0x55
        /*0026*/ 	.short	(.L_22 - .L_21)


	//   ....[0]....
.L_21:
        /*0028*/ 	.word	0x00000001
        /*002c*/ 	.byte	0x10, 0x07, 0x00, 0x00, 0x01, 0x00, 0x00, 0x00, 0x00, 0x08, 0x00, 0x00, 0x01, 0x00, 0x00, 0x00
        /* <DEDUP_REMOVED lines=192> */
        /*0c3c*/ 	.byte	0x20, 0x08, 0x01, 0x00


	//----- nvinfo : EIATTR_MERCURY_ISA_VERSION
	.align		4
.L_22:
        /*0c40*/ 	.byte	0x03, 0x5f
        /*0c42*/ 	.short	0x0101


	//----- nvinfo : EIATTR_INT_WARP_WIDE_INSTR_OFFSETS
	.align		4
        /*0c44*/ 	.byte	0x04, 0x31
        /*0c46*/ 	.short	(.L_24 - .L_23)


	//   ....[0]....
.L_23:
        /*0c48*/ 	.word	0x00000550


	//   ....[1]....
        /*0c4c*/ 	.word	0x00000570


	//   ....[2]....
        /*0c50*/ 	.word	0x000006e0


	//   ....[3]....
        /*0c54*/ 	.word	0x000054f0


	//----- nvinfo : EIATTR_COOP_GROUP_MASK_REGIDS
	.align		4
.L_24:
        /*0c58*/ 	.byte	0x04, 0x29
        /*0c5a*/ 	.short	(.L_26 - .L_25)


	//   ....[0]....
.L_25:
        /*0c5c*/ 	.word	0xffffffff


	//   ....[1]....
        /*0c60*/ 	.word	0xffffffff


	//   ....[2]....
        /*0c64*/ 	.word	0xffffffff


	//   ....[3]....
        /*0c68*/ 	.word	0xffffffff


	//   ....[4]....
        /*0c6c*/ 	.word	0xffffffff


	//   ....[5]....
        /*0c70*/ 	.word	0xffffffff


	//----- nvinfo : EIATTR_COOP_GROUP_INSTR_OFFSETS
	.align		4
.L_26:
        /*0c74*/ 	.byte	0x04, 0x28
        /*0c76*/ 	.short	(.L_28 - .L_27)


	//   ....[0]....
.L_27:
        /*0c78*/ 	.word	0x00000070


	//   ....[1]....
        /*0c7c*/ 	.word	0x00000080


	//   ....[2]....
        /*0c80*/ 	.word	0x000001a0


	//   ....[3]....
        /*0c84*/ 	.word	0x000003c0


	//   ....[4]....
        /*0c88*/ 	.word	0x00000840


	//   ....[5]....
        /*0c8c*/ 	.word	0x000015c0


	//----- nvinfo : EIATTR_REG_RECONFIG
	.align		4
.L_28:
        /*0c90*/ 	.byte	0x01, 0x54
	.zero		2


	//----- nvinfo : EIATTR_MBARRIER_INSTR_OFFSETS
	.align		4
        /*0c94*/ 	.byte	0x04, 0x39
        /*0c96*/ 	.short	(.L_30 - .L_29)


	//   ....[0]....
.L_29:
        /*0c98*/ 	.word	0x00000320
        /*0c9c*/ 	.word	0x000000ff
        /*0ca0*/ 	.word	0x00000000
        /*0ca4*/ 	.short	0x0100
        /*0ca6*/ 	.byte	0x09
	.zero		1


	//   ....[1]....
        /*0ca8*/ 	.word	0x00000330
        /*0cac*/ 	.word	0x000000ff
        /*0cb0*/ 	.word	0x00000020
        /*0cb4*/ 	.short	0x0100
        /*0cb6*/ 	.byte	0x09
	.zero		1


	//   ....[2]....
        /*0cb8*/ 	.word	0x00000340
        /*0cbc*/ 	.word	0x000000ff
        /*0cc0*/ 	.word	0x00000008
        /*0cc4*/ 	.short	0x0100
        /*0cc6*/ 	.byte	0x09
	.zero		1


	//   ....[3]....
        /*0cc8*/ 	.word	0x00000350
        /*0ccc*/ 	.word	0x000000ff
        /*0cd0*/ 	.word	0x00000028
        /*0cd4*/ 	.short	0x0100
        /*0cd6*/ 	.byte	0x09
	.zero		1


	//   ....[4]....
        /*0cd8*/ 	.word	0x00000360
        /*0cdc*/ 	.word	0x000000ff
        /*0ce0*/ 	.word	0x00000010
        /*0ce4*/ 	.short	0x0100
        /*0ce6*/ 	.byte	0x09
	.zero		1


	//   ....[5]....
        /*0ce8*/ 	.word	0x00000370
        /*0cec*/ 	.word	0x000000ff
        /*0cf0*/ 	.word	0x00000030
        /*0cf4*/ 	.short	0x0100
        /*0cf6*/ 	.byte	0x09
	.zero		1


	//   ....[6]....
        /*0cf8*/ 	.word	0x00000380
        /*0cfc*/ 	.word	0x000000ff
        /*0d00*/ 	.word	0x00000018
        /*0d04*/ 	.short	0x0100
        /*0d06*/ 	.byte	0x09
	.zero		1


	//   ....[7]....
        /*0d08*/ 	.word	0x00000390
        /*0d0c*/ 	.word	0x000000ff
        /*0d10*/ 	.word	0x00000038
        /*0d14*/ 	.short	0x0100
        /*0d16*/ 	.byte	0x09
	.zero		1


	//   ....[8]....
        /*0d18*/ 	.word	0x00000770
        /*0d1c*/ 	.word	0x000000ff
        /*0d20*/ 	.word	0x00000050
        /*0d24*/ 	.short	0x0100
        /*0d26*/ 	.byte	0x06
	.zero		1


	//   ....[9]....
        /*0d28*/ 	.word	0x000007e0
        /*0d2c*/ 	.word	0x000000ff
        /*0d30*/ 	.word	0x00000058
        /*0d34*/ 	.short	0x0100
        /*0d36*/ 	.byte	0x06
	.zero		1


	//   ....[10]....
        /*0d38*/ 	.word	0x00001dc0
        /*0d3c*/ 	.word	0x000000ff
        /*0d40*/ 	.word	0x00000000
        /*0d44*/ 	.short	0x010a
        /*0d46*/ 	.byte	0x06
	.zero		1


	//   ....[11]....
        /*0d48*/ 	.word	0x00001e00
        /*0d4c*/ 	.word	0x000000ff
        /*0d50*/ 	.word	0x00000000
        /*0d54*/ 	.short	0x010a
        /*0d56*/ 	.byte	0x06
	.zero		1


	//   ....[12]....
        /*0d58*/ 	.word	0x00003170
        /*0d5c*/ 	.word	0x000000ff
        /*0d60*/ 	.word	0x00000000
        /*0d64*/ 	.short	0x010a
        /*0d66*/ 	.byte	0x10
	.zero		1


	//   ....[13]....
        /*0d68*/ 	.word	0x000031b0
        /*0d6c*/ 	.word	0x000000ff
        /*0d70*/ 	.word	0x00000000
        /*0d74*/ 	.short	0x010a
        /*0d76*/ 	.byte	0x10
	.zero		1


	//   ....[14]....
        /*0d78*/ 	.word	0x00004380
        /*0d7c*/ 	.word	0x000000e5
        /*0d80*/ 	.word	0x00000000
        /*0d84*/ 	.short	0x0101
        /*0d86*/ 	.byte	0x3f
	.zero		1


	//   ....[15]....
        /*0d88*/ 	.word	0x00005590
        /*0d8c*/ 	.word	0x00000018
        /*0d90*/ 	.word	0x00000000
        /*0d94*/ 	.short	0x0101
        /*0d96*/ 	.byte	0x3f
	.zero		1


	//   ....[16]....
        /*0d98*/ 	.word	0x0000f9f0
        /*0d9c*/ 	.word	0x0000000b
        /*0da0*/ 	.word	0x00000020
        /*0da4*/ 	.short	0x010a
        /*0da6*/ 	.byte	0x3f
	.zero		1


	//   ....[17]....
        /*0da8*/ 	.word	0x0000fe30
        /*0dac*/ 	.word	0x00000003
        /*0db0*/ 	.word	0x00000058
        /*0db4*/ 	.short	0x0101
        /*0db6*/ 	.byte	0x3f
	.zero		1


	//   ....[18]....
        /*0db8*/ 	.word	0x00010570
        /*0dbc*/ 	.word	0x00000007
        /*0dc0*/ 	.word	0x00000000
        /*0dc4*/ 	.short	0x010a
        /*0dc6*/ 	.byte	0x3f
	.zero		1


	//   ....[19]....
        /*0dc8*/ 	.word	0x000105f0
        /*0dcc*/ 	.word	0x00000009
        /*0dd0*/ 	.word	0x00000000
        /*0dd4*/ 	.short	0x010a
        /*0dd6*/ 	.byte	0x3f
	.zero		1


	//   ....[20]....
        /*0dd8*/ 	.word	0x00010680
        /*0ddc*/ 	.word	0x00000006
        /*0de0*/ 	.word	0x00000000
        /*0de4*/ 	.short	0x010a
        /*0de6*/ 	.byte	0x3f
	.zero		1


	//   ....[21]....
        /*0de8*/ 	.word	0x00010710
        /*0dec*/ 	.word	0x00000003
        /*0df0*/ 	.word	0x00000000
        /*0df4*/ 	.short	0x010a
        /*0df6*/ 	.byte	0x3f
	.zero		1


	//   ....[22]....
        /*0df8*/ 	.word	0x00010780
        /*0dfc*/ 	.word	0x00000003
        /*0e00*/ 	.word	0x00000000
        /*0e04*/ 	.short	0x010a
        /*0e06*/ 	.byte	0x3f
	.zero		1


	//   ....[23]....
        /*0e08*/ 	.word	0x000107f0
        /*0e0c*/ 	.word	0x00000000
        /*0e10*/ 	.word	0x00000000
        /*0e14*/ 	.short	0x010a
        /*0e16*/ 	.byte	0x3f
	.zero		1


	//   ....[24]....
        /*0e18*/ 	.word	0x000108d0
        /*0e1c*/ 	.word	0x0000000b
        /*0e20*/ 	.word	0x00000020
        /*0e24*/ 	.short	0x010a
        /*0e26*/ 	.byte	0x3f
	.zero		1


	//   ....[25]....
        /*0e28*/ 	.word	0x000109a0
        /*0e2c*/ 	.word	0x00000007
        /*0e30*/ 	.word	0x00000000
        /*0e34*/ 	.short	0x010a
        /*0e36*/ 	.byte	0x3f
	.zero		1


	//   ....[26]....
        /*0e38*/ 	.word	0x000109f0
        /*0e3c*/ 	.word	0x00000009
        /*0e40*/ 	.word	0x00000000
        /*0e44*/ 	.short	0x010a
        /*0e46*/ 	.byte	0x3f
	.zero		1


	//   ....[27]....
        /*0e48*/ 	.word	0x00010a40
        /*0e4c*/ 	.word	0x00000006
        /*0e50*/ 	.word	0x00000000
        /*0e54*/ 	.short	0x010a
        /*0e56*/ 	.byte	0x3f
	.zero		1


	//----- nvinfo : EIATTR_NUM_MBARRIERS
	.align		4
.L_30:
        /*0e58*/ 	.byte	0x03, 0x38
        /*0e5a*/ 	.short	0x000a


	//----- nvinfo : EIATTR_EXIT_INSTR_OFFSETS
	.align		4
        /*0e5c*/ 	.byte	0x04, 0x1c
        /*0e5e*/ 	.short	(.L_32 - .L_31)


	//   ....[0]....
.L_31:
        /*0e60*/ 	.word	0x000009d0


	//   ....[1]....
        /*0e64*/ 	.word	0x00001260


	//   ....[2]....
        /*0e68*/ 	.word	0x0000f000


	//   ....[3]....
        /*0e6c*/ 	.word	0x0000f590


	//   ....[4]....
        /*0e70*/ 	.word	0x00010760


	//----- nvinfo : EIATTR_MAX_THREADS
	.align		4
.L_32:
        /*0e74*/ 	.byte	0x04, 0x05
        /*0e76*/ 	.short	(.L_34 - .L_33)
.L_33:
        /*0e78*/ 	.word	0x00000180
        /*0e7c*/ 	.word	0x00000001
        /*0e80*/ 	.word	0x00000001


	//----- nvinfo : EIATTR_CRS_STACK_SIZE
	.align		4
.L_34:
        /*0e84*/ 	.byte	0x04, 0x1e
        /*0e86*/ 	.short	(.L_36 - .L_35)
.L_35:
        /*0e88*/ 	.word	0x00000000


	//----- nvinfo : EIATTR_CBANK_PARAM_SIZE
	.align		4
.L_36:
        /*0e8c*/ 	.byte	0x03, 0x19
        /*0e8e*/ 	.short	0x0470


	//----- nvinfo : EIATTR_PARAM_CBANK
	.align		4
        /*0e90*/ 	.byte	0x04, 0x0a
        /*0e92*/ 	.short	(.L_38 - .L_37)
	.align		4
.L_37:
        /*0e94*/ 	.word	index@(.nv.constant0._ZN7cutlass13device_kernelINS_4gemm6kernel13GemmUniversalIN4cute5tupleIJiiiiEEENS1_10collective13CollectiveMmaINS1_37MainloopSm90TmaGmmaWarpSpecializedFP8ILi4ENS5_IJNS4_1CILi2EEESB_NSA_ILi1EEEEEENS1_35KernelTmaWarpSpecializedCooperativeEEENS5_IJNSA_ILi256EEENSA_ILi128EEESH_EEENS_12float_e5m2_tENS5_IJlSC_lEEESJ_SK_NS4_8TiledMMAINS4_8MMA_AtomIJNS4_4SM904GMMA31MMA_64x128x32_F32E5M2E5M2_SS_TNILNSO_7ScaleInE1ELSQ_1EEEEEENS4_6LayoutINS5_IJSB_SC_SC_EEENS5_IJSC_NSA_ILi0EEESV_EEEEENS5_IJNS4_10UnderscoreESY_SY_EEEEENS4_23SM90_TMA_LOAD_MULTICASTENS4_14ComposedLayoutINS4_7SwizzleILi3ELi4ELi3EEENS4_18smem_ptr_flag_bitsILi8EEENST_INS5_IJNSA_ILi8EEESH_EEENS5_IJSH_SC_EEEEEEEvNS4_8identityES11_S1B_vS1C_EENS_8epilogue10collective6detail29Sm90TmaWarpSpecializedAdapterINS1F_15DefaultEpilogueISJ_SK_SK_NS1E_6thread17LinearCombinationISJ_Li1EffLNS1J_9ScaleType4KindE0ELNS_15FloatRoundStyleE2ESJ_EENS1_15EpilogueDefaultEEEEEvvEEEEvNT_6ParamsE)
        /*0e98*/ 	.short	0x0210
        /*0e9a*/ 	.short	0x0470


	//----- nvinfo : EIATTR_SW_WAR
	.align		4
.L_38:
        /*0e9c*/ 	.byte	0x04, 0x36
        /*0e9e*/ 	.short	(.L_40 - .L_39)
.L_39:
        /*0ea0*/ 	.word	0x00000008
.L_40:


//--------------------- .nv.callgraph             --------------------------
	.section	.nv.callgraph,"",@"SHT_CUDA_CALLGRAPH"
	.align	4
	.sectionentsize	8
	.align		4
        /*0000*/ 	.word	0x00000000
	.align		4
        /*0004*/ 	.word	0xffffffff
	.align		4
        /*0008*/ 	.word	0x00000000
	.align		4
        /*000c*/ 	.word	0xfffffffe
	.align		4
        /*0010*/ 	.word	0x00000000
	.align		4
        /*0014*/ 	.word	0xfffffffd
	.align		4
        /*0018*/ 	.word	0x00000000
	.align		4
        /*001c*/ 	.word	0xfffffffc


//--------------------- .nv.constant4             --------------------------
	.section	.nv.constant4,"a",@progbits
	.align	8
	.align		8
.nv.constant4:
        /*0000*/ 	.dword	_ZN40_INTERNAL_7623058e_4_k_cu_ece54bc1_235694cuda3std3__45__cpo5beginE
	.align		8
        /*0008*/ 	.dword	_ZN40_INTERNAL_7623058e_4_k_cu_ece54bc1_235694cuda3std3__45__cpo3endE
	.align		8
        /*0010*/ 	.dword	_ZN40_INTERNAL_7623058e_4_k_cu_ece54bc1_235694cuda3std3__45__cpo6cbeginE
	.align		8
        /*0018*/ 	.dword	_ZN40_INTERNAL_7623058e_4_k_cu_ece54bc1_235694cuda3std3__45__cpo4cendE
	.align		8
        /*0020*/ 	.dword	_ZN40_INTERNAL_7623058e_4_k_cu_ece54bc1_235694cuda3std3__442_GLOBAL__N__7623058e_4_k_cu_ece54bc1_235696ignoreE
	.align		8
        /*0028*/ 	.dword	_ZN40_INTERNAL_7623058e_4_k_cu_ece54bc1_235694cuda3std3__419piecewise_constructE
	.align		8
        /*0030*/ 	.dword	_ZN40_INTERNAL_7623058e_4_k_cu_ece54bc1_235694cuda3std3__48in_placeE
	.align		8
        /*0038*/ 	.dword	_ZN40_INTERNAL_7623058e_4_k_cu_ece54bc1_235694cuda3std6ranges3__45__cpo4swapE
	.align		8
        /*0040*/ 	.dword	_ZN40_INTERNAL_7623058e_4_k_cu_ece54bc1_235694cuda3std6ranges3__45__cpo9iter_moveE
	.align		8
        /*0048*/ 	.dword	_ZN40_INTERNAL_7623058e_4_k_cu_ece54bc1_235694cute7productE
	.align		8
        /*0050*/ 	.dword	_ZN40_INTERNAL_7623058e_4_k_cu_ece54bc1_235694cute1_E


//--------------------- .text._ZN7cutlass13device_kernelINS_4gemm6kernel13GemmUniversalIN4cute5tupleIJiiiiEEENS1_10collective13CollectiveMmaINS1_37MainloopSm90TmaGmmaWarpSpecializedFP8ILi4ENS5_IJNS4_1CILi2EEESB_NSA_ILi1EEEEEENS1_35KernelTmaWarpSpecializedCooperativeEEENS5_IJNSA_ILi256EEENSA_ILi128EEESH_EEENS_12float_e5m2_tENS5_IJlSC_lEEESJ_SK_NS4_8TiledMMAINS4_8MMA_AtomIJNS4_4SM904GMMA31MMA_64x128x32_F32E5M2E5M2_SS_TNILNSO_7ScaleInE1ELSQ_1EEEEEENS4_6LayoutINS5_IJSB_SC_SC_EEENS5_IJSC_NSA_ILi0EEESV_EEEEENS5_IJNS4_10UnderscoreESY_SY_EEEEENS4_23SM90_TMA_LOAD_MULTICASTENS4_14ComposedLayoutINS4_7SwizzleILi3ELi4ELi3EEENS4_18smem_ptr_flag_bitsILi8EEENST_INS5_IJNSA_ILi8EEESH_EEENS5_IJSH_SC_EEEEEEEvNS4_8identityES11_S1B_vS1C_EENS_8epilogue10collective6detail29Sm90TmaWarpSpecializedAdapterINS1F_15DefaultEpilogueISJ_SK_SK_NS1E_6thread17LinearCombinationISJ_Li1EffLNS1J_9ScaleType4KindE0ELNS_15FloatRoundStyleE2ESJ_EENS1_15EpilogueDefaultEEEEEvvEEEEvNT_6ParamsE --------------------------
	.section	.text._ZN7cutlass13device_kernelINS_4gemm6kernel13GemmUniversalIN4cute5tupleIJiiiiEEENS1_10collective13CollectiveMmaINS1_37MainloopSm90TmaGmmaWarpSpecializedFP8ILi4ENS5_IJNS4_1CILi2EEESB_NSA_ILi1EEEEEENS1_35KernelTmaWarpSpecializedCooperativeEEENS5_IJNSA_ILi256EEENSA_ILi128EEESH_EEENS_12float_e5m2_tENS5_IJlSC_lEEESJ_SK_NS4_8TiledMMAINS4_8MMA_AtomIJNS4_4SM904GMMA31MMA_64x128x32_F32E5M2E5M2_SS_TNILNSO_7ScaleInE1ELSQ_1EEEEEENS4_6LayoutINS5_IJSB_SC_SC_EEENS5_IJSC_NSA_ILi0EEESV_EEEEENS5_IJNS4_10UnderscoreESY_SY_EEEEENS4_23SM90_TMA_LOAD_MULTICASTENS4_14ComposedLayoutINS4_7SwizzleILi3ELi4ELi3EEENS4_18smem_ptr_flag_bitsILi8EEENST_INS5_IJNSA_ILi8EEESH_EEENS5_IJSH_SC_EEEEEEEvNS4_8identityES11_S1B_vS1C_EENS_8epilogue10collective6detail29Sm90TmaWarpSpecializedAdapterINS1F_15DefaultEpilogueISJ_SK_SK_NS1E_6thread17LinearCombinationISJ_Li1EffLNS1J_9ScaleType4KindE0ELNS_15FloatRoundStyleE2ESJ_EENS1_15EpilogueDefaultEEEEEvvEEEEvNT_6ParamsE,"ax",@progbits
	.align	128
.text._ZN7cutlass13device_kernelINS_4gemm6kernel13GemmUniversalIN4cute5tupleIJiiiiEEENS1_10collective13CollectiveMmaINS1_37MainloopSm90TmaGmmaWarpSpecializedFP8ILi4ENS5_IJNS4_1CILi2EEESB_NSA_ILi1EEEEEENS1_35KernelTmaWarpSpecializedCooperativeEEENS5_IJNSA_ILi256EEENSA_ILi128EEESH_EEENS_12float_e5m2_tENS5_IJlSC_lEEESJ_SK_NS4_8TiledMMAINS4_8MMA_AtomIJNS4_4SM904GMMA31MMA_64x128x32_F32E5M2E5M2_SS_TNILNSO_7ScaleInE1ELSQ_1EEEEEENS4_6LayoutINS5_IJSB_SC_SC_EEENS5_IJSC_NSA_ILi0EEESV_EEEEENS5_IJNS4_10UnderscoreESY_SY_EEEEENS4_23SM90_TMA_LOAD_MULTICASTENS4_14ComposedLayoutINS4_7SwizzleILi3ELi4ELi3EEENS4_18smem_ptr_flag_bitsILi8EEENST_INS5_IJNSA_ILi8EEESH_EEENS5_IJSH_SC_EEEEEEEvNS4_8identityES11_S1B_vS1C_EENS_8epilogue10collective6detail29Sm90TmaWarpSpecializedAdapterINS1F_15DefaultEpilogueISJ_SK_SK_NS1E_6thread17LinearCombinationISJ_Li1EffLNS1J_9ScaleType4KindE0ELNS_15FloatRoundStyleE2ESJ_EENS1_15EpilogueDefaultEEEEEvvEEEEvNT_6ParamsE:
        .type           _ZN7cutlass13device_kernelINS_4gemm6kernel13GemmUniversalIN4cute5tupleIJiiiiEEENS1_10collective13CollectiveMmaINS1_37MainloopSm90TmaGmmaWarpSpecializedFP8ILi4ENS5_IJNS4_1CILi2EEESB_NSA_ILi1EEEEEENS1_35KernelTmaWarpSpecializedCooperativeEEENS5_IJNSA_ILi256EEENSA_ILi128EEESH_EEENS_12float_e5m2_tENS5_IJlSC_lEEESJ_SK_NS4_8TiledMMAINS4_8MMA_AtomIJNS4_4SM904GMMA31MMA_64x128x32_F32E5M2E5M2_SS_TNILNSO_7ScaleInE1ELSQ_1EEEEEENS4_6LayoutINS5_IJSB_SC_SC_EEENS5_IJSC_NSA_ILi0EEESV_EEEEENS5_IJNS4_10UnderscoreESY_SY_EEEEENS4_23SM90_TMA_LOAD_MULTICASTENS4_14ComposedLayoutINS4_7SwizzleILi3ELi4ELi3EEENS4_18smem_ptr_flag_bitsILi8EEENST_INS5_IJNSA_ILi8EEESH_EEENS5_IJSH_SC_EEEEEEEvNS4_8identityES11_S1B_vS1C_EENS_8epilogue10collective6detail29Sm90TmaWarpSpecializedAdapterINS1F_15DefaultEpilogueISJ_SK_SK_NS1E_6thread17LinearCombinationISJ_Li1EffLNS1J_9ScaleType4KindE0ELNS_15FloatRoundStyleE2ESJ_EENS1_15EpilogueDefaultEEEEEvvEEEEvNT_6ParamsE,@function
        .size           _ZN7cutlass13device_kernelINS_4gemm6kernel13GemmUniversalIN4cute5tupleIJiiiiEEENS1_10collective13CollectiveMmaINS1_37MainloopSm90TmaGmmaWarpSpecializedFP8ILi4ENS5_IJNS4_1CILi2EEESB_NSA_ILi1EEEEEENS1_35KernelTmaWarpSpecializedCooperativeEEENS5_IJNSA_ILi256EEENSA_ILi128EEESH_EEENS_12float_e5m2_tENS5_IJlSC_lEEESJ_SK_NS4_8TiledMMAINS4_8MMA_AtomIJNS4_4SM904GMMA31MMA_64x128x32_F32E5M2E5M2_SS_TNILNSO_7ScaleInE1ELSQ_1EEEEEENS4_6LayoutINS5_IJSB_SC_SC_EEENS5_IJSC_NSA_ILi0EEESV_EEEEENS5_IJNS4_10UnderscoreESY_SY_EEEEENS4_23SM90_TMA_LOAD_MULTICASTENS4_14ComposedLayoutINS4_7SwizzleILi3ELi4ELi3EEENS4_18smem_ptr_flag_bitsILi8EEENST_INS5_IJNSA_ILi8EEESH_EEENS5_IJSH_SC_EEEEEEEvNS4_8identityES11_S1B_vS1C_EENS_8epilogue10collective6detail29Sm90TmaWarpSpecializedAdapterINS1F_15DefaultEpilogueISJ_SK_SK_NS1E_6thread17LinearCombinationISJ_Li1EffLNS1J_9ScaleType4KindE0ELNS_15FloatRoundStyleE2ESJ_EENS1_15EpilogueDefaultEEEEEvvEEEEvNT_6ParamsE,(.L_x_332 - _ZN7cutlass13device_kernelINS_4gemm6kernel13GemmUniversalIN4cute5tupleIJiiiiEEENS1_10collective13CollectiveMmaINS1_37MainloopSm90TmaGmmaWarpSpecializedFP8ILi4ENS5_IJNS4_1CILi2EEESB_NSA_ILi1EEEEEENS1_35KernelTmaWarpSpecializedCooperativeEEENS5_IJNSA_ILi256EEENSA_ILi128EEESH_EEENS_12float_e5m2_tENS5_IJlSC_lEEESJ_SK_NS4_8TiledMMAINS4_8MMA_AtomIJNS4_4SM904GMMA31MMA_64x128x32_F32E5M2E5M2_SS_TNILNSO_7ScaleInE1ELSQ_1EEEEEENS4_6LayoutINS5_IJSB_SC_SC_EEENS5_IJSC_NSA_ILi0EEESV_EEEEENS5_IJNS4_10UnderscoreESY_SY_EEEEENS4_23SM90_TMA_LOAD_MULTICASTENS4_14ComposedLayoutINS4_7SwizzleILi3ELi4ELi3EEENS4_18smem_ptr_flag_bitsILi8EEENST_INS5_IJNSA_ILi8EEESH_EEENS5_IJSH_SC_EEEEEEEvNS4_8identityES11_S1B_vS1C_EENS_8epilogue10collective6detail29Sm90TmaWarpSpecializedAdapterINS1F_15DefaultEpilogueISJ_SK_SK_NS1E_6thread17LinearCombinationISJ_Li1EffLNS1J_9ScaleType4KindE0ELNS_15FloatRoundStyleE2ESJ_EENS1_15EpilogueDefaultEEEEEvvEEEEvNT_6ParamsE)
        .other          _ZN7cutlass13device_kernelINS_4gemm6kernel13GemmUniversalIN4cute5tupleIJiiiiEEENS1_10collective13CollectiveMmaINS1_37MainloopSm90TmaGmmaWarpSpecializedFP8ILi4ENS5_IJNS4_1CILi2EEESB_NSA_ILi1EEEEEENS1_35KernelTmaWarpSpecializedCooperativeEEENS5_IJNSA_ILi256EEENSA_ILi128EEESH_EEENS_12float_e5m2_tENS5_IJlSC_lEEESJ_SK_NS4_8TiledMMAINS4_8MMA_AtomIJNS4_4SM904GMMA31MMA_64x128x32_F32E5M2E5M2_SS_TNILNSO_7ScaleInE1ELSQ_1EEEEEENS4_6LayoutINS5_IJSB_SC_SC_EEENS5_IJSC_NSA_ILi0EEESV_EEEEENS5_IJNS4_10UnderscoreESY_SY_EEEEENS4_23SM90_TMA_LOAD_MULTICASTENS4_14ComposedLayoutINS4_7SwizzleILi3ELi4ELi3EEENS4_18smem_ptr_flag_bitsILi8EEENST_INS5_IJNSA_ILi8EEESH_EEENS5_IJSH_SC_EEEEEEEvNS4_8identityES11_S1B_vS1C_EENS_8epilogue10collective6detail29Sm90TmaWarpSpecializedAdapterINS1F_15DefaultEpilogueISJ_SK_SK_NS1E_6thread17LinearCombinationISJ_Li1EffLNS1J_9ScaleType4KindE0ELNS_15FloatRoundStyleE2ESJ_EENS1_15EpilogueDefaultEEEEEvvEEEEvNT_6ParamsE,@"STO_CUDA_ENTRY STV_DEFAULT"
_ZN7cutlass13device_kernelINS_4gemm6kernel13GemmUniversalIN4cute5tupleIJiiiiEEENS1_10collective13CollectiveMmaINS1_37MainloopSm90TmaGmmaWarpSpecializedFP8ILi4ENS5_IJNS4_1CILi2EEESB_NSA_ILi1EEEEEENS1_35KernelTmaWarpSpecializedCooperativeEEENS5_IJNSA_ILi256EEENSA_ILi128EEESH_EEENS_12float_e5m2_tENS5_IJlSC_lEEESJ_SK_NS4_8TiledMMAINS4_8MMA_AtomIJNS4_4SM904GMMA31MMA_64x128x32_F32E5M2E5M2_SS_TNILNSO_7ScaleInE1ELSQ_1EEEEEENS4_6LayoutINS5_IJSB_SC_SC_EEENS5_IJSC_NSA_ILi0EEESV_EEEEENS5_IJNS4_10UnderscoreESY_SY_EEEEENS4_23SM90_TMA_LOAD_MULTICASTENS4_14ComposedLayoutINS4_7SwizzleILi3ELi4ELi3EEENS4_18smem_ptr_flag_bitsILi8EEENST_INS5_IJNSA_ILi8EEESH_EEENS5_IJSH_SC_EEEEEEEvNS4_8identityES11_S1B_vS1C_EENS_8epilogue10collective6detail29Sm90TmaWarpSpecializedAdapterINS1F_15DefaultEpilogueISJ_SK_SK_NS1E_6thread17LinearCombinationISJ_Li1EffLNS1J_9ScaleType4KindE0ELNS_15FloatRoundStyleE2ESJ_EENS1_15EpilogueDefaultEEEEEvvEEEEvNT_6ParamsE:
[----:B------:R-:W0:Y:S02]  /*0000*/  LDC R1, c[0x0][0x28] ;  /* 0x00000a00ff017b82 */ /* 0x000e240000000800 */
[----:B0-----:R-:W-:Y:S01]  /*0010*/  VIADD R1, R1, 0xffffff08 ;  /* 0xffffff0801017836 */ /* 0x001fe20000000000 */
[----:B------:R-:W0:Y:S01]  /*0020*/  S2R R4, SR_TID.X ;  /* 0x0000000000047919 */ /* 0x000e220000002100 */
[----:B------:R-:W-:Y:S01]  /*0030*/  ELECT P0, URZ, PT ;  /* 0x00000000003f782f */ /* 0x000fe20003800000 */
[----:B------:R-:W-:Y:S01]  /*0040*/  BSSY B0, `(.L_x_0) ;  /* 0x0000015000007945 */ /* 0x000fe20003800000 */
[--C-:B0-----:R-:W-:Y:S02]  /*0050*/  SHF.R.U32.HI R0, RZ, 0x5, R4.reuse ;  /* 0x00000005ff007819 */ /* 0x101fe40000011604 */
[----:B------:R-:W-:-:S03]  /*0060*/  SHF.R.U32.HI R2, RZ, 0x7, R4 ;  /* 0x00000007ff027819 */ /* 0x000fc60000011604 */
[----:B------:R-:W0:Y:S04]  /*0070*/  SHFL.IDX PT, R3, R0, RZ, 0x1f ;  /* 0x00001fff00037589 */ /* 0x000e2800000e0000 */
[----:B------:R-:W1:Y:S01]  /*0080*/  SHFL.IDX PT, R2, R2, RZ, 0x1f ;  /* 0x00001fff02027589 */ /* 0x000e6200000e0000 */
[----:B0-----:R-:W-:Y:S02]  /*0090*/  R2UR UR4, R3 ;  /* 0x00000000030472ca */ /* 0x001fe400000e0000 */
[----:B-1----:R-:W-:-:S11]  /*00a0*/  R2UR UR6, R2 ;  /* 0x00000000020672ca */ /* 0x002fd600000e0000 */
[----:B------:R-:W-:Y:S02]  /*00b0*/  USHF.R.S32.HI UR5, URZ, 0x1f, UR4 ;  /* 0x0000001f3f057899 */ /* 0x000fe40008011404 */
[----:B------:R-:W-:Y:S02]  /*00c0*/  ISETP.NE.OR P0, PT, RZ, UR4, !P0 ;  /* 0x00000004ff007c0c */ /* 0x000fe4000c705670 */
[----:B------:R-:W-:-:S04]  /*00d0*/  ULEA.HI UR5, UR5, UR4, URZ, 0x2 ;  /* 0x0000000405057291 */ /* 0x000fc8000f8f103f */
[----:B------:R-:W-:-:S04]  /*00e0*/  ULOP3.LUT UR5, UR5, 0xfffffffc, URZ, 0xc0, !UPT ;  /* 0xfffffffc05057892 */ /* 0x000fc8000f8ec03f */
[----:B------:R-:W-:-:S03]  /*00f0*/  UIADD3 UR8, UR4, -UR5, URZ ;  /* 0x8000000504087290 */ /* 0x000fc6000fffe03f */
[----:B------:R-:W-:Y:S09]  /*0100*/  @P0 BRA `(.L_x_1) ;  /* 0x0000000000200947 */ /* 0x000ff20003800000 */
[----:B------:R-:W-:Y:S02]  /*0110*/  ULDC.64 UR4, c[0x0][0x198] ;  /* 0x0000660000047ab9 */ /* 0x000fe40000000a00 */
[----:B------:R-:W-:Y:S02]  /*0120*/  UIADD3 UR10, UP0, UR4, 0xf0, URZ ;  /* 0x000000f0040a7890 */ /* 0x000fe4000ff1e03f */
[----:B------:R-:W-:Y:S02]  /*0130*/  UIADD3 UR4, UP1, UR4, 0x1f0, URZ ;  /* 0x000001f004047890 */ /* 0x000fe4000ff3e03f */
[----:B------:R-:W-:Y:S02]  /*0140*/  UIADD3.X UR11, URZ, UR5, URZ, UP0, !UPT ;  /* 0x000000053f0b7290 */ /* 0x000fe400087fe43f */
[----:B------:R-:W-:-:S07]  /*0150*/  UIADD3.X UR5, URZ, UR5, URZ, UP1, !UPT ;  /* 0x000000053f057290 */ /* 0x000fce0008ffe43f */
[----:B------:R0:W-:Y:S02]  /*0160*/  UTMACCTL.PF [UR10] ;  /* 0x000000000a0079b9 */ /* 0x0001e40008040000 */
[----:B------:R0:W-:Y:S02]  /*0170*/  UTMACCTL.PF [UR4] ;  /* 0x00000000040079b9 */ /* 0x0001e40008040000 */
[----:B0-----:R-:W-:Y:S01]  /*0180*/  NOP ;  /* 0x0000000000007918 */ /* 0x001fe20000000000 */
.L_x_1:
[----:B------:R-:W-:Y:S05]  /*0190*/  BSYNC B0 ;  /* 0x0000000000007941 */ /* 0x000fea0003800000 */
.L_x_0:
[----:B------:R-:W0:Y:S01]  /*01a0*/  SHFL.IDX PT, R3, R0, RZ, 0x1f ;  /* 0x00001fff00037589 */ /* 0x000e2200000e0000 */
[----:B------:R-:W-:Y:S01]  /*01b0*/  UISETP.NE.AND UP0, UPT, UR8, 0x3, UPT ;  /* 0x000000030800788c */ /* 0x000fe2000bf05270 */
[----:B------:R-:W-:Y:S01]  /*01c0*/  ISETP.NE.AND P1, PT, RZ, UR6, PT ;  /* 0x00000006ff007c0c */ /* 0x000fe2000bf25270 */
[----:B------:R-:W-:Y:S02]  /*01d0*/  UIADD3 UR10, UR6, -0x1, URZ ;  /* 0xffffffff060a7890 */ /* 0x000fe4000fffe03f */
[----:B------:R-:W-:Y:S02]  /*01e0*/  UISETP.EQ.OR UP0, UPT, UR8, URZ, !UP0 ;  /* 0x0000003f0800728c */ /* 0x000fe4000c702670 */
[----:B------:R-:W-:Y:S02]  /*01f0*/  UISETP.GE.U32.AND UP1, UPT, UR10, 0x2, UPT ;  /* 0x000000020a00788c */ /* 0x000fe4000bf26070 */
[----:B------:R-:W-:-:S04]  /*0200*/  UISETP.EQ.AND UP0, UPT, UR6, URZ, UP0 ;  /* 0x0000003f0600728c */ /* 0x000fc80008702270 */
[----:B------:R-:W-:-:S04]  /*0210*/  USEL UR13, URZ, 0x1, !UP0 ;  /* 0x000000013f0d7887 */ /* 0x000fc8000c000000 */
[----:B------:R-:W-:Y:S01]  /*0220*/  USEL UR13, UR13, 0x2, UP1 ;  /* 0x000000020d0d7887 */ /* 0x000fe20008800000 */
[----:B0-----:R-:W-:-:S13]  /*0230*/  ISETP.NE.AND P0, PT, R3, RZ, PT ;  /* 0x000000ff0300720c */ /* 0x001fda0003f05270 */
[----:B------:R-:W-:Y:S05]  /*0240*/  @P0 BRA `(.L_x_2) ;  /* 0x0000000000580947 */ /* 0x000fea0003800000 */
[----:B------:R-:W0:Y:S01]  /*0250*/  S2UR UR9, SR_CgaCtaId ;  /* 0x00000000000979c3 */ /* 0x000e220000008800 */
[----:B------:R-:W-:Y:S01]  /*0260*/  UMOV UR4, 0x400 ;  /* 0x0000040000047882 */ /* 0x000fe20000000000 */
[----:B------:R-:W-:Y:S01]  /*0270*/  UMOV UR5, 0x1 ;  /* 0x0000000100057882 */ /* 0x000fe20000000000 */
[----:B------:R-:W-:Y:S01]  /*0280*/  UMOV UR6, 0x6 ;  /* 0x0000000600067882 */ /* 0x000fe20000000000 */
[----:B------:R-:W-:Y:S01]  /*0290*/  ELECT P0, URZ, PT ;  /* 0x00000000003f782f */ /* 0x000fe20003800000 */
[----:B------:R-:W-:-:S04]  /*02a0*/  UIADD3 UR6, -UR6, 0x100000, URZ ;  /* 0x0010000006067890 */ /* 0x000fc8000fffe13f */
[----:B------:R-:W-:Y:S02]  /*02b0*/  USHF.L.U32 UR7, UR6, 0xb, URZ ;  /* 0x0000000b06077899 */ /* 0x000fe4000800063f */
[----:B------:R-:W-:Y:S02]  /*02c0*/  USHF.L.U32 UR6, UR6, 0x1, URZ ;  /* 0x0000000106067899 */ /* 0x000fe4000800063f */
[----:B0-----:R-:W-:Y:S02]  /*02d0*/  ULEA UR9, UR9, UR4, 0x18 ;  /* 0x0000000409097291 */ /* 0x001fe4000f8ec03f */
[----:B------:R-:W-:-:S04]  /*02e0*/  UIADD3 UR4, -UR5, 0x100000, URZ ;  /* 0x0010000005047890 */ /* 0x000fc8000fffe13f */
[----:B------:R-:W-:Y:S02]  /*02f0*/  USHF.L.U32 UR5, UR4, 0xb, URZ ;  /* 0x0000000b04057899 */ /* 0x000fe4000800063f */
[----:B------:R-:W-:Y:S01]  /*0300*/  USHF.L.U32 UR4, UR4, 0x1, URZ ;  /* 0x0000000104047899 */ /* 0x000fe2000800063f */
[----:B------:R-:W0:Y:S11]  /*0310*/  FENCE.VIEW.ASYNC.S ;  /* 0x00000000000073c6 */ /* 0x000e360000000000 */
[----:B0-----:R0:W1:Y:S01]  /*0320*/  SYNCS.EXCH.64 URZ, [UR9], UR4 ;  /* 0x00000004093f75b2 */ /* 0x0010620008000100 */
[----:B------:R0:W2:Y:S01]  /*0330*/  SYNCS.EXCH.64 URZ, [UR9+0x20], UR6 ;  /* 0x00002006093f75b2 */ /* 0x0000a20008000100 */
[----:B------:R0:W3:Y:S01]  /*0340*/  SYNCS.EXCH.64 URZ, [UR9+0x8], UR4 ;  /* 0x00000804093f75b2 */ /* 0x0000e20008000100 */
[----:B------:R0:W4:Y:S01]  /*0350*/  SYNCS.EXCH.64 URZ, [UR9+0x28], UR6 ;  /* 0x00002806093f75b2 */ /* 0x0001220008000100 */
[----:B------:R0:W0:Y:S01]  /*0360*/  SYNCS.EXCH.64 URZ, [UR9+0x10], UR4 ;  /* 0x00001004093f75b2 */ /* 0x0000220008000100 */
[----:B------:R0:W0:Y:S01]  /*0370*/  SYNCS.EXCH.64 URZ, [UR9+0x30], UR6 ;  /* 0x00003006093f75b2 */ /* 0x0000220008000100 */
[----:B------:R0:W0:Y:S01]  /*0380*/  SYNCS.EXCH.64 URZ, [UR9+0x18], UR4 ;  /* 0x00001804093f75b2 */ /* 0x0000220008000100 */
[----:B------:R0:W0:Y:S01]  /*0390*/  SYNCS.EXCH.64 URZ, [UR9+0x38], UR6 ;  /* 0x00003806093f75b2 */ /* 0x0000220008000100 */
[----:B------:R-:W-:Y:S01]  /*03a0*/  NOP ;  /* 0x0000000000007918 */ /* 0x000fe20000000000 */
.L_x_2:
[----:B------:R-:W-:Y:S01]  /*03b0*/  SHF.R.S32.HI R2, RZ, 0x1f, R4 ;  /* 0x0000001fff027819 */ /* 0x000fe20000011404 */
[----:B------:R-:W5:Y:S01]  /*03c0*/  SHFL.IDX PT, R0, R0, RZ, 0x1f ;  /* 0x00001fff00007589 */ /* 0x000f6200000e0000 */
[----:B0-----:R-:W0:Y:S01]  /*03d0*/  S2UR UR9, SR_CTAID.X ;  /* 0x00000000000979c3 */ /* 0x001e220000002500 */
[----:B------:R-:W-:Y:S02]  /*03e0*/  ELECT P0, URZ, PT ;  /* 0x00000000003f782f */ /* 0x000fe40003800000 */
[----:B------:R-:W-:Y:S01]  /*03f0*/  LEA.HI R2, R2, R4, RZ, 0x7 ;  /* 0x0000000402027211 */ /* 0x000fe200078f38ff */
[----:B------:R-:W-:Y:S01]  /*0400*/  ULDC UR4, c[0x0][0x150] ;  /* 0x0000540000047ab9 */ /* 0x000fe20000000800 */
[----:B------:R-:W-:Y:S01]  /*0410*/  SHF.R.S32.HI R6, RZ, 0x1f, R3 ;  /* 0x0000001fff067819 */ /* 0x000fe20000011403 */
[----:B------:R-:W-:Y:S01]  /*0420*/  NOP ;  /* 0x0000000000007918 */ /* 0x000fe20000000000 */
[----:B------:R-:W-:Y:S01]  /*0430*/  LOP3.LUT R2, R2, 0xffffff80, RZ, 0xc0, !PT ;  /* 0xffffff8002027812 */ /* 0x000fe200078ec0ff */
[----:B------:R-:W-:Y:S01]  /*0440*/  NOP ;  /* 0x0000000000007918 */ /* 0x000fe20000000000 */
[----:B------:R-:W-:Y:S01]  /*0450*/  LEA.HI R6, R6, R3, RZ, 0x2 ;  /* 0x0000000306067211 */ /* 0x000fe200078f10ff */
[----:B------:R-:W1:Y:S02]  /*0460*/  LDC R8, c[0x0][0x144] ;  /* 0x00005100ff087b82 */ /* 0x000e640000000800 */
[----:B------:R-:W-:Y:S01]  /*0470*/  IMAD.IADD R4, R4, 0x1, -R2 ;  /* 0x0000000104047824 */ /* 0x000fe200078e0a02 */
[----:B------:R-:W-:Y:S01]  /*0480*/  LOP3.LUT R6, R6, 0x3ffffffc, RZ, 0xc0, !PT ;  /* 0x3ffffffc06067812 */ /* 0x000fe200078ec0ff */
[----:B------:R-:W2:Y:S03]  /*0490*/  S2R R2, SR_CTAID.Y ;  /* 0x0000000000027919 */ /* 0x000ea60000002600 */
[----:B------:R-:W-:Y:S01]  /*04a0*/  SHF.R.S32.HI R5, RZ, 0x1f, R4 ;  /* 0x0000001fff057819 */ /* 0x000fe20000011404 */
[----:B------:R-:W-:Y:S01]  /*04b0*/  IMAD.IADD R6, R3, 0x1, -R6 ;  /* 0x0000000103067824 */ /* 0x000fe200078e0a06 */
[----:B------:R-:W3:Y:S02]  /*04c0*/  LDC R11, c[0x0][0x148] ;  /* 0x00005200ff0b7b82 */ /* 0x000ee40000000800 */
[----:B------:R-:W-:-:S02]  /*04d0*/  LEA.HI R5, R5, R4, RZ, 0x3 ;  /* 0x0000000405057211 */ /* 0x000fc400078f18ff */
[----:B-----5:R-:W-:Y:S02]  /*04e0*/  ISETP.NE.OR P0, PT, R0, RZ, !P0 ;  /* 0x000000ff0000720c */ /* 0x020fe40004705670 */
[--C-:B------:R-:W-:Y:S02]  /*04f0*/  SHF.R.S32.HI R0, RZ, 0x3, R5.reuse ;  /* 0x00000003ff007819 */ /* 0x100fe40000011405 */
[----:B------:R-:W-:Y:S02]  /*0500*/  SHF.R.S32.HI R5, RZ, 0x1f, R5 ;  /* 0x0000001fff057819 */ /* 0x000fe40000011405 */
[----:B0-----:R-:W-:Y:S02]  /*0510*/  I2FP.F32.U32 R7, UR9 ;  /* 0x0000000900077c45 */ /* 0x001fe40008201000 */
[----:B------:R-:W-:-:S03]  /*0520*/  LEA.HI R5, R5, R0, RZ, 0x2 ;  /* 0x0000000005057211 */ /* 0x000fc600078f10ff */
[----:B------:R-:W-:Y:S01]  /*0530*/  FMUL R7, R7, UR4 ;  /* 0x0000000407077c20 */ /* 0x000fe20008400000 */
[----:B------:R-:W-:Y:S01]  /*0540*/  LOP3.LUT R5, R5, 0xfffffffc, RZ, 0xc0, !PT ;  /* 0xfffffffc05057812 */ /* 0x000fe200078ec0ff */
[----:B------:R-:W-:Y:S01]  /*0550*/  VOTEU.ALL UP0, P0 ;  /* 0x00000000003f7886 */ /* 0x000fe20000000000 */
[----:B------:R-:W-:Y:S01]  /*0560*/  ULDC UR4, c[0x0][0x154] ;  /* 0x0000550000047ab9 */ /* 0x000fe20000000800 */
[----:B------:R-:W-:Y:S02]  /*0570*/  VOTEU.ALL UP1, P0 ;  /* 0x00000000003f7886 */ /* 0x000fe40000020000 */
[----:B------:R-:W0:Y:S01]  /*0580*/  F2I.U32.TRUNC.NTZ R7, R7 ;  /* 0x0000000700077305 */ /* 0x000e22000020f000 */
[----:B------:R-:W-:Y:S01]  /*0590*/  IMAD.IADD R5, R0, 0x1, -R5 ;  /* 0x0000000100057824 */ /* 0x000fe200078e0a05 */
[----:B------:R-:W5:Y:S01]  /*05a0*/  @!UP0 S2UR UR7, SR_CgaCtaId ;  /* 0x00000000000789c3 */ /* 0x000f620000008800 */
[----:B------:R-:W-:Y:S02]  /*05b0*/  @!UP0 UMOV UR6, 0x400 ;  /* 0x0000040000068882 */ /* 0x000fe40000000000 */
[----:B------:R-:W-:Y:S01]  /*05c0*/  IMAD R5, R6, 0x4, R5 ;  /* 0x0000000406057824 */ /* 0x000fe200078e0205 */
[----:B--2---:R-:W-:-:S04]  /*05d0*/  I2FP.F32.U32 R9, R2 ;  /* 0x0000000200097245 */ /* 0x004fc80000201000 */
[----:B------:R-:W-:Y:S01]  /*05e0*/  LEA.HI R0, R5, R5, RZ, 0x1 ;  /* 0x0000000505007211 */ /* 0x000fe200078f08ff */
[----:B------:R-:W-:Y:S01]  /*05f0*/  FMUL R9, R9, UR4 ;  /* 0x0000000409097c20 */ /* 0x000fe20008400000 */
[----:B------:R-:W-:Y:S02]  /*0600*/  UMOV UR4, 0x20 ;  /* 0x0000002000047882 */ /* 0x000fe40000000000 */
[----:B------:R-:W-:Y:S01]  /*0610*/  LOP3.LUT R6, R0, 0xfffffffe, RZ, 0xc0, !PT ;  /* 0xfffffffe00067812 */ /* 0x000fe200078ec0ff */
[----:B0-----:R-:W-:Y:S01]  /*0620*/  IMAD.MOV R13, RZ, RZ, -R7 ;  /* 0x000000ffff0d7224 */ /* 0x001fe200078e0a07 */
[----:B------:R-:W-:-:S04]  /*0630*/  @!UP0 UIADD3 UR4, -UR4, 0x100000, URZ ;  /* 0x0010000004048890 */ /* 0x000fc8000fffe13f */
[----:B------:R-:W-:Y:S02]  /*0640*/  @!UP0 USHF.L.U32 UR5, UR4, 0xb, URZ ;  /* 0x0000000b04058899 */ /* 0x000fe4000800063f */
[----:B------:R-:W-:Y:S01]  /*0650*/  @!UP0 USHF.L.U32 UR4, UR4, 0x1, URZ ;  /* 0x0000000104048899 */ /* 0x000fe2000800063f */
[----:B------:R-:W0:Y:S01]  /*0660*/  F2I.U32.TRUNC.NTZ R9, R9 ;  /* 0x0000000900097305 */ /* 0x000e22000020f000 */
[----:B-1----:R-:W-:Y:S02]  /*0670*/  IMAD R0, R8, R13, UR9 ;  /* 0x0000000908007e24 */ /* 0x002fe4000f8e020d */
[C---:B------:R-:W-:Y:S02]  /*0680*/  IMAD.IADD R7, R5.reuse, 0x1, -R6 ;  /* 0x0000000105077824 */ /* 0x040fe400078e0a06 */
[----:B------:R-:W-:-:S03]  /*0690*/  IMAD.SHL.U32 R6, R5, 0x4, RZ ;  /* 0x0000000405067824 */ /* 0x000fc600078e00ff */
[----:B------:R-:W-:Y:S01]  /*06a0*/  ISETP.NE.AND P2, PT, R7, R0, PT ;  /* 0x000000000700720c */ /* 0x000fe20003f45270 */
[----:B-----5:R-:W-:Y:S01]  /*06b0*/  @!UP0 ULEA UR6, UR7, UR6, 0x18 ;  /* 0x0000000607068291 */ /* 0x020fe2000f8ec03f */
[----:B------:R-:W-:Y:S01]  /*06c0*/  LOP3.LUT R10, R5, 0xc, R6, 0x78, !PT ;  /* 0x0000000c050a7812 */ /* 0x000fe200078e7806 */
[----:B------:R-:W1:Y:S01]  /*06d0*/  LDC R7, c[0x0][0x140] ;  /* 0x00005000ff077b82 */ /* 0x000e620000000800 */
[----:B------:R-:W-:Y:S01]  /*06e0*/  VOTEU.ALL UP0, P0 ;  /* 0x00000000003f7886 */ /* 0x000fe20000000000 */
[----:B------:R-:W-:Y:S01]  /*06f0*/  LOP3.LUT P0, RZ, R4, 0x7, RZ, 0xc0, !PT ;  /* 0x0000000704ff7812 */ /* 0x000fe2000780c0ff */
[----:B0-----:R-:W-:Y:S01]  /*0700*/  IMAD.MOV R12, RZ, RZ, -R9 ;  /* 0x000000ffff0c7224 */ /* 0x001fe200078e0a09 */
[----:B------:R0:W-:Y:S01]  /*0710*/  STL [R1+0x74], R10 ;  /* 0x0000740a01007387 */ /* 0x0001e20000100800 */
[----:B------:R-:W-:Y:S01]  /*0720*/  IMAD.MOV.U32 R4, RZ, RZ, 0x1 ;  /* 0x00000001ff047424 */ /* 0x000fe200078e00ff */
[----:B------:R-:W-:Y:S01]  /*0730*/  ISETP.LT.U32.AND P0, PT, R10, 0x4, !P0 ;  /* 0x000000040a00780c */ /* 0x000fe20004701070 */
[----:B---3--:R-:W-:-:S03]  /*0740*/  IMAD R6, R11, R12, R2 ;  /* 0x0000000c0b067224 */ /* 0x008fc600078e0202 */
[----:B------:R-:W-:Y:S01]  /*0750*/  @P2 LEA.HI R5, R10, R10, RZ, 0x1 ;  /* 0x0000000a0a052211 */ /* 0x000fe200078f08ff */
[----:B------:R-:W2:Y:S02]  /*0760*/  FENCE.VIEW.ASYNC.S ;  /* 0x00000000000073c6 */ /* 0x000ea40000000000 */
[----:B--2---:R0:W2:Y:S01]  /*0770*/  @!UP0 SYNCS.EXCH.64 URZ, [UR6+0x50], UR4 ;  /* 0x00005004063f85b2 */ /* 0x0040a20008000100 */
[----:B------:R-:W-:-:S04]  /*0780*/  @P2 SHF.R.S32.HI R5, RZ, 0x1, R5 ;  /* 0x00000001ff052819 */ /* 0x000fc80000011405 */
[----:B------:R-:W-:Y:S02]  /*0790*/  @P2 ISETP.NE.AND P3, PT, R5, R6, PT ;  /* 0x000000060500220c */ /* 0x000fe40003f65270 */
[----:B------:R-:W-:Y:S02]  /*07a0*/  SEL R5, RZ, 0x1, !P0 ;  /* 0x00000001ff057807 */ /* 0x000fe40004000000 */
[----:B------:R-:W-:Y:S02]  /*07b0*/  @P2 SEL R4, RZ, 0x1, P3 ;  /* 0x00000001ff042807 */ /* 0x000fe40001800000 */
[----:B-1----:R-:W-:Y:S02]  /*07c0*/  ISETP.EQ.U32.AND P5, PT, R7, 0x1, PT ;  /* 0x000000010700780c */ /* 0x002fe40003fa2070 */
[----:B------:R-:W-:Y:S01]  /*07d0*/  LOP3.LUT R4, R4, R5, RZ, 0xc0, !PT ;  /* 0x0000000504047212 */ /* 0x000fe200078ec0ff */
[----:B------:R0:W1:Y:S01]  /*07e0*/  @!UP1 SYNCS.EXCH.64 URZ, [UR6+0x58], UR4 ;  /* 0x00005804063f95b2 */ /* 0x0000620008000100 */
[----:B------:R-:W-:-:S03]  /*07f0*/  NOP ;  /* 0x0000000000007918 */ /* 0x000fc60000000000 */
[----:B------:R0:W-:Y:S06]  /*0800*/  STL [R1+0x70], R4 ;  /* 0x0000700401007387 */ /* 0x0001ec0000100800 */
[----:B--2---:R-:W-:Y:S05]  /*0810*/  @!P5 BRA `(.L_x_3) ;  /* 0x000000000008d947 */ /* 0x004fea0003800000 */
[----:B-1--4-:R-:W-:Y:S01]  /*0820*/  UCGABAR_ARV ;  /* 0x00000000000079c7 */ /* 0x012fe20008000000 */
[----:B------:R-:W-:Y:S05]  /*0830*/  BRA `(.L_x_4) ;  /* 0x0000000000047947 */ /* 0x000fea0003800000 */
.L_x_3:
[----:B-1--4-:R-:W-:Y:S01]  /*0840*/  NOP ;  /* 0x0000000000007918 */ /* 0x012fe20000000000 */
.L_x_4:
[----:B------:R-:W1:Y:S01]  /*0850*/  LDC R3, c[0x0][0x65c] ;  /* 0x00019700ff037b82 */ /* 0x000e620000000800 */
[----:B0-----:R-:W-:Y:S02]  /*0860*/  IMAD.U32 R4, RZ, RZ, UR9 ;  /* 0x00000009ff047e24 */ /* 0x001fe4000f8e00ff */
[----:B------:R-:W-:Y:S01]  /*0870*/  IMAD.MOV.U32 R5, RZ, RZ, RZ ;  /* 0x000000ffff057224 */ /* 0x000fe200078e00ff */
[----:B-1----:R-:W-:-:S13]  /*0880*/  ISETP.NE.AND P4, PT, R3, 0x1, PT ;  /* 0x000000010300780c */ /* 0x002fda0003f85270 */
[----:B------:R-:W0:Y:S01]  /*0890*/  @P4 LDC R7, c[0x0][0x10] ;  /* 0x00000400ff074b82 */ /* 0x000e220000000800 */
[----:B------:R-:W-:Y:S02]  /*08a0*/  @P4 IMAD.MOV.U32 R3, RZ, RZ, RZ ;  /* 0x000000ffff034224 */ /* 0x000fe400078e00ff */
[----:B------:R-:W-:-:S05]  /*08b0*/  @P4 IMAD.MOV.U32 R13, RZ, RZ, RZ ;  /* 0x000000ffff0d4224 */ /* 0x000fca00078e00ff */
[----:B------:R-:W1:Y:S01]  /*08c0*/  @!P4 LDC R9, c[0x0][0xc] ;  /* 0x00000300ff09cb82 */ /* 0x000e620000000800 */
[----:B0-----:R-:W-:-:S04]  /*08d0*/  @P4 IMAD.WIDE.U32 R6, R7, UR9, R2 ;  /* 0x0000000907064c25 */ /* 0x001fc8000f8e0002 */
[----:B------:R-:W-:Y:S02]  /*08e0*/  @P4 IMAD.MOV.U32 R19, RZ, RZ, R6 ;  /* 0x000000ffff134224 */ /* 0x000fe400078e0006 */
[----:B------:R-:W-:Y:S02]  /*08f0*/  @P4 IMAD.IADD R23, R7, 0x1, R13 ;  /* 0x0000000107174824 */ /* 0x000fe400078e020d */
[----:B-1----:R-:W-:-:S04]  /*0900*/  @!P4 IMAD.WIDE.U32 R4, R2, R9, R4 ;  /* 0x000000090204c225 */ /* 0x002fc800078e0004 */
[----:B------:R-:W-:Y:S02]  /*0910*/  @!P4 IMAD.MOV.U32 R19, RZ, RZ, R4 ;  /* 0x000000ffff13c224 */ /* 0x000fe400078e0004 */
[----:B------:R-:W-:-:S03]  /*0920*/  @!P4 IMAD.MOV.U32 R23, RZ, RZ, R5 ;  /* 0x000000ffff17c224 */ /* 0x000fc600078e0005 */
[----:B------:R0:W-:Y:S04]  /*0930*/  STL [R1+0x7c], R19 ;  /* 0x00007c1301007387 */ /* 0x0001e80000100800 */
[----:B------:R0:W-:Y:S01]  /*0940*/  STL [R1+0x78], R23 ;  /* 0x0000781701007387 */ /* 0x0001e20000100800 */
[----:B------:R-:W-:Y:S05]  /*0950*/  @!P5 BRA `(.L_x_5) ;  /* 0x00000000000cd947 */ /* 0x000fea0003800000 */
[----:B------:R-:W-:Y:S01]  /*0960*/  UCGABAR_WAIT ;  /* 0x0000000000007dc7 */ /* 0x000fe20008000000 */
[----:B------:R-:W-:Y:S01]  /*0970*/  CCTL.IVALL ;  /* 0x00000000ff00798f */ /* 0x000fe20002000000 */
[----:B------:R-:W-:Y:S05]  /*0980*/  BRA `(.L_x_6) ;  /* 0x0000000000047947 */ /* 0x000fea0003800000 */
.L_x_5:
[----:B------:R-:W-:Y:S06]  /*0990*/  BAR.SYNC.DEFER_BLOCKING 0x0 ;  /* 0x0000000000007b1d */ /* 0x000fec0000010000 */
.L_x_6:
[----:B------:R-:W-:Y:S05]  /*09a0*/  @!P1 BRA `(.L_x_7) ;  /* 0x000000e400989947 */ /* 0x000fea0003800000 */
[----:B------:R-:W-:-:S06]  /*09b0*/  UISETP.GT.U32.AND UP0, UPT, UR10, 0x1, UPT ;  /* 0x000000010a00788c */ /* 0x000fcc000bf04070 */
[----:B------:R-:W-:-:S13]  /*09c0*/  PLOP3.LUT P0, PT, PT, PT, UP0, 0x80, 0x0 ;  /* 0x000000000000781c */ /* 0x000fda0003f0f008 */
[----:B------:R-:W-:Y:S05]  /*09d0*/  @P0 EXIT ;  /* 0x000000000000094d */ /* 0x000fea0003800000 */
[----:B------:R-:W-:Y:S01]  /*09e0*/  IMAD.MOV.U32 R6, RZ, RZ, -0x1 ;  /* 0xffffffffff067424 */ /* 0x000fe200078e00ff */
[----:B------:R-:W-:Y:S01]  /*09f0*/  ULDC.64 UR4, c[0x0][0x650] ;  /* 0x0001940000047ab9 */ /* 0x000fe20000000a00 */
[----:B------:R-:W-:Y:S01]  /*0a00*/  IMAD.MOV.U32 R5, RZ, RZ, -0x1 ;  /* 0xffffffffff057424 */ /* 0x000fe200078e00ff */
[----:B------:R-:W-:Y:S01]  /*0a10*/  ISETP.GE.U32.AND P0, PT, R19, UR4, PT ;  /* 0x0000000413007c0c */ /* 0x000fe2000bf06070 */
[----:B------:R-:W-:Y:S01]  /*0a20*/  UMOV UR12, 0xffffffff ;  /* 0xffffffff000c7882 */ /* 0x000fe20000000000 */
[----:B------:R1:W-:Y:S01]  /*0a30*/  STL [R1+0x84], R6 ;  /* 0x0000840601007387 */ /* 0x0003e20000100800 */
[----:B------:R-:W-:Y:S02]  /*0a40*/  PRMT R4, RZ, 0x7610, R4 ;  /* 0x00007610ff047816 */ /* 0x000fe40000000004 */
[----:B------:R-:W-:Y:S01]  /*0a50*/  ISETP.GE.U32.AND.EX P0, PT, R23, UR5, PT, P0 ;  /* 0x0000000517007c0c */ /* 0x000fe2000bf06100 */
[----:B------:R1:W-:-:S12]  /*0a60*/  STL [R1+0x80], R5 ;  /* 0x0000800501007387 */ /* 0x0003d80000100800 */
[----:B-1----:R-:W-:Y:S05]  /*0a70*/  @P0 BRA `(.L_x_8) ;  /* 0x0000000400380947 */ /* 0x002fea0003800000 */
[----:B------:R-:W1:Y:S01]  /*0a80*/  LDC.64 R14, c[0x0][0x628] ;  /* 0x00018a00ff0e7b82 */ /* 0x000e620000000a00 */
[----:B------:R-:W-:Y:S02]  /*0a90*/  IMAD.MOV.U32 R4, RZ, RZ, R19 ;  /* 0x000000ffff047224 */ /* 0x000fe400078e0013 */
[----:B------:R-:W-:-:S05]  /*0aa0*/  IMAD.MOV.U32 R5, RZ, RZ, R23 ;  /* 0x000000ffff057224 */ /* 0x000fca00078e0017 */
[----:B------:R-:W2:Y:S08]  /*0ab0*/  LDC R10, c[0x0][0x630] ;  /* 0x00018c00ff0a7b82 */ /* 0x000eb00000000800 */
[----:B------:R-:W3:Y:S01]  /*0ac0*/  LDC.64 R16, c[0x0][0x620] ;  /* 0x00018800ff107b82 */ /* 0x000ee20000000a00 */
[----:B-1----:R-:W-:-:S04]  /*0ad0*/  ISETP.NE.U32.AND P0, PT, R14, RZ, PT ;  /* 0x000000ff0e00720c */ /* 0x002fc80003f05070 */
[----:B------:R-:W-:-:S13]  /*0ae0*/  ISETP.NE.AND.EX P0, PT, R15, RZ, PT, P0 ;  /* 0x000000ff0f00720c */ /* 0x000fda0003f05300 */
[----:B--23--:R-:W-:Y:S05]  /*0af0*/  @!P0 BRA `(.L_x_9) ;  /* 0x0000000000288947 */ /* 0x00cfea0003800000 */
[----:B------:R-:W1:Y:S02]  /*0b00*/  LDC R9, c[0x0][0x634] ;  /* 0x00018d00ff097b82 */ /* 0x000e640000000800 */
[----:B-1----:R-:W-:-:S05]  /*0b10*/  IADD3 R9, P0, R19, R9, RZ ;  /* 0x0000000913097210 */ /* 0x002fca0007f1e0ff */
[----:B------:R-:W-:-:S04]  /*0b20*/  IMAD.X R13, RZ, RZ, R23, P0 ;  /* 0x000000ffff0d7224 */ /* 0x000fc800000e0617 */
[----:B------:R-:W-:-:S04]  /*0b30*/  IMAD.WIDE.U32 R4, R13, R14, RZ ;  /* 0x0000000e0d047225 */ /* 0x000fc800078e00ff */
[----:B------:R-:W-:-:S04]  /*0b40*/  IMAD.WIDE.U32 R6, P0, R9, R15, R4 ;  /* 0x0000000f09067225 */ /* 0x000fc80007800004 */
[----:B------:R-:W-:-:S04]  /*0b50*/  IMAD.WIDE.U32 R4, R9, R14, RZ ;  /* 0x0000000e09047225 */ /* 0x000fc800078e00ff */
[----:B------:R-:W-:Y:S01]  /*0b60*/  IMAD.X R9, RZ, RZ, RZ, P0 ;  /* 0x000000ffff097224 */ /* 0x000fe200000e06ff */
[----:B------:R-:W-:Y:S01]  /*0b70*/  IADD3 RZ, P0, R5, R6, RZ ;  /* 0x0000000605ff7210 */ /* 0x000fe20007f1e0ff */
[----:B------:R-:W-:-:S04]  /*0b80*/  IMAD.MOV.U32 R8, RZ, RZ, R7 ;  /* 0x000000ffff087224 */ /* 0x000fc800078e0007 */
[----:B------:R-:W-:-:S08]  /*0b90*/  IMAD.WIDE.U32.X R4, R13, R15, R8, P0 ;  /* 0x0000000f0d047225 */ /* 0x000fd000000e0408 */
.L_x_9:
[----:B------:R-:W1:Y:S01]  /*0ba0*/  LDC.64 R20, c[0x0][0x640] ;  /* 0x00019000ff147b82 */ /* 0x000e620000000a00 */
[-C--:B------:R-:W-:Y:S01]  /*0bb0*/  SHF.R.U64 R22, R4, R10.reuse, R5 ;  /* 0x0000000a04167219 */ /* 0x080fe20000001205 */
[----:B------:R-:W-:Y:S01]  /*0bc0*/  IMAD.MOV.U32 R4, RZ, RZ, R19 ;  /* 0x000000ffff047224 */ /* 0x000fe200078e0013 */
[----:B------:R-:W-:Y:S01]  /*0bd0*/  SHF.R.U32.HI R3, RZ, R10, R5 ;  /* 0x0000000aff037219 */ /* 0x000fe20000011605 */
[----:B------:R-:W-:Y:S01]  /*0be0*/  IMAD.MOV.U32 R5, RZ, RZ, R23 ;  /* 0x000000ffff057224 */ /* 0x000fe200078e0017 */
[----:B------:R-:W-:Y:S01]  /*0bf0*/  IADD3 R7, P0, RZ, -R22, RZ ;  /* 0x80000016ff077210 */ /* 0x000fe20007f1e0ff */
[----:B0-----:R-:W-:Y:S02]  /*0c00*/  IMAD R23, R11, R12, R2 ;  /* 0x0000000c0b177224 */ /* 0x001fe400078e0202 */
[----:B------:R-:W0:Y:S01]  /*0c10*/  LDC R8, c[0x0][0x618] ;  /* 0x00018600ff087b82 */ /* 0x000e220000000800 */
[----:B------:R-:W-:Y:S02]  /*0c20*/  IMAD.MOV.U32 R11, RZ, RZ, 0x1 ;  /* 0x00000001ff0b7424 */ /* 0x000fe400078e00ff */
[----:B------:R-:W-:-:S02]  /*0c30*/  IMAD.X R3, RZ, RZ, ~R3, P0 ;  /* 0x000000ffff037224 */ /* 0x000fc400000e0e03 */
[----:B------:R-:W-:-:S03]  /*0c40*/  IMAD.WIDE.U32 R4, R7, R16, R4 ;  /* 0x0000001007047225 */ /* 0x000fc600078e0004 */
[----:B------:R-:W2:Y:S01]  /*0c50*/  LDC R14, c[0x0][0x608] ;  /* 0x00018200ff0e7b82 */ /* 0x000ea20000000800 */
[----:B------:R-:W-:-:S04]  /*0c60*/  IMAD R6, R3, R16, RZ ;  /* 0x0000001003067224 */ /* 0x000fc800078e02ff */
[----:B------:R-:W-:-:S03]  /*0c70*/  IMAD R3, R7, R17, R6 ;  /* 0x0000001107037224 */ /* 0x000fc600078e0206 */
[----:B------:R-:W3:Y:S01]  /*0c80*/  LDC R18, c[0x0][0x658] ;  /* 0x00019600ff127b82 */ /* 0x000ee20000000800 */
[----:B------:R-:W-:Y:S01]  /*0c90*/  IMAD.IADD R3, R5, 0x1, R3 ;  /* 0x0000000105037824 */ /* 0x000fe200078e0203 */
[----:B-1----:R-:W-:Y:S01]  /*0ca0*/  ISETP.NE.U32.AND P0, PT, R20, RZ, PT ;  /* 0x000000ff1400720c */ /* 0x002fe20003f05070 */
[----:B------:R-:W-:-:S03]  /*0cb0*/  IMAD.MOV.U32 R5, RZ, RZ, -0x1 ;  /* 0xffffffffff057424 */ /* 0x000fc600078e00ff */
[----:B------:R-:W-:Y:S02]  /*0cc0*/  ISETP.NE.AND.EX P0, PT, R21, RZ, PT, P0 ;  /* 0x000000ff1500720c */ /* 0x000fe40003f05300 */
[----:B------:R-:W1:Y:S01]  /*0cd0*/  LDC R13, c[0x0][0x600] ;  /* 0x00018000ff0d7b82 */ /* 0x000e620000000800 */
[-CC-:B0-----:R-:W-:Y:S02]  /*0ce0*/  SHF.R.U64 R10, R4, R8.reuse, R3.reuse ;  /* 0x00000008040a7219 */ /* 0x181fe40000001203 */
[----:B------:R-:W-:-:S05]  /*0cf0*/  SHF.R.U32.HI R3, RZ, R8, R3 ;  /* 0x00000008ff037219 */ /* 0x000fca0000011603 */
[----:B------:R-:W0:Y:S01]  /*0d00*/  LDC R15, c[0x0][0x648] ;  /* 0x00019200ff0f7b82 */ /* 0x000e220000000800 */
[-CC-:B--2---:R-:W-:Y:S02]  /*0d10*/  SHF.R.U64 R19, R10, R14.reuse, R3.reuse ;  /* 0x0000000e0a137219 */ /* 0x184fe40000001203 */
[----:B------:R-:W-:-:S05]  /*0d20*/  SHF.R.U32.HI R3, RZ, R14, R3 ;  /* 0x0000000eff037219 */ /* 0x000fca0000011603 */
[----:B------:R-:W2:Y:S01]  /*0d30*/  LDC R17, c[0x0][0x638] ;  /* 0x00018e00ff117b82 */ /* 0x000ea20000000800 */
[-C--:B---3--:R-:W-:Y:S02]  /*0d40*/  SHF.L.U32 R2, R5, R18.reuse, RZ ;  /* 0x0000001205027219 */ /* 0x088fe400000006ff */
[--C-:B------:R-:W-:Y:S02]  /*0d50*/  SHF.R.U64 R12, R19, R18, R3.reuse ;  /* 0x00000012130c7219 */ /* 0x100fe40000001203 */
[----:B------:R-:W-:Y:S02]  /*0d60*/  LOP3.LUT R8, RZ, R2, RZ, 0x33, !PT ;  /* 0x00000002ff087212 */ /* 0x000fe400078e33ff */
[----:B------:R-:W-:Y:S01]  /*0d70*/  SHF.R.U32.HI R3, RZ, R18, R3 ;  /* 0x00000012ff037219 */ /* 0x000fe20000011603 */
[----:B------:R-:W3:Y:S01]  /*0d80*/  LDC R16, c[0x0][0x610] ;  /* 0x00018400ff107b82 */ /* 0x000ee20000000800 */
[----:B------:R-:W-:Y:S01]  /*0d90*/  IMAD.MOV.U32 R2, RZ, RZ, R12 ;  /* 0x000000ffff027224 */ /* 0x000fe200078e000c */
[----:B------:R-:W-:Y:S06]  /*0da0*/  @!P0 BRA `(.L_x_10) ;  /* 0x0000000000288947 */ /* 0x000fec0003800000 */
[----:B------:R-:W4:Y:S02]  /*0db0*/  LDC R7, c[0x0][0x64c] ;  /* 0x00019300ff077b82 */ /* 0x000f240000000800 */
[----:B----4-:R-:W-:-:S05]  /*0dc0*/  IADD3 R7, P0, R12, R7, RZ ;  /* 0x000000070c077210 */ /* 0x010fca0007f1e0ff */
        /* <DEDUP_REMOVED lines=8> */
.L_x_10:
[----:B0-----:R-:W-:Y:S01]  /*0e50*/  SHF.R.U64 R4, R2, R15, R3 ;  /* 0x0000000f02047219 */ /* 0x001fe20000001203 */
[----:B-1----:R-:W-:Y:S01]  /*0e60*/  VIADD R5, R13, 0xffffffff ;  /* 0xffffffff0d057836 */ /* 0x002fe20000000000 */
[----:B------:R-:W-:Y:S02]  /*0e70*/  SHF.L.U32 R2, R11, R18, RZ ;  /* 0x000000120b027219 */ /* 0x000fe400000006ff */
[----:B------:R-:W-:Y:S01]  /*0e80*/  LOP3.LUT R3, R19, R8, RZ, 0xc0, !PT ;  /* 0x0000000813037212 */ /* 0x000fe200078ec0ff */
[----:B------:R-:W-:Y:S01]  /*0e90*/  IMAD.MOV R6, RZ, RZ, -R4 ;  /* 0x000000ffff067224 */ /* 0x000fe200078e0a04 */
[----:B------:R-:W-:Y:S02]  /*0ea0*/  SEL R0, R0, R23, !P4 ;  /* 0x0000001700007207 */ /* 0x000fe40006000000 */
[----:B------:R-:W-:Y:S01]  /*0eb0*/  LOP3.LUT R5, R10, R5, RZ, 0xc0, !PT ;  /* 0x000000050a057212 */ /* 0x000fe200078ec0ff */
[----:B------:R-:W-:Y:S01]  /*0ec0*/  IMAD R3, R2, R4, R3 ;  /* 0x0000000402037224 */ /* 0x000fe200078e0203 */
[----:B------:R-:W-:Y:S01]  /*0ed0*/  R2UR UR12, R22 ;  /* 0x00000000160c72ca */ /* 0x000fe200000e0000 */
[----:B--2---:R-:W-:-:S02]  /*0ee0*/  IMAD R2, R6, R17, R12 ;  /* 0x0000001106027224 */ /* 0x004fc400078e020c */
[----:B---3--:R-:W-:Y:S02]  /*0ef0*/  IMAD R0, R3, R16, R0 ;  /* 0x0000001003007224 */ /* 0x008fe400078e0200 */
[----:B------:R-:W-:Y:S02]  /*0f00*/  IMAD R3, R2, R13, R5 ;  /* 0x0000000d02037224 */ /* 0x000fe400078e0205 */
[----:B------:R-:W-:-:S03]  /*0f10*/  IMAD.MOV.U32 R4, RZ, RZ, 0x1 ;  /* 0x00000001ff047424 */ /* 0x000fc600078e00ff */
[----:B------:R-:W-:Y:S02]  /*0f20*/  SEL R2, R3, R0, !P4 ;  /* 0x0000000003027207 */ /* 0x000fe40006000000 */
[----:B------:R-:W-:-:S03]  /*0f30*/  SEL R0, R0, R3, !P4 ;  /* 0x0000000300007207 */ /* 0x000fc60006000000 */
[----:B------:R1:W-:Y:S04]  /*0f40*/  STL [R1+0x80], R2 ;  /* 0x0000800201007387 */ /* 0x0003e80000100800 */
[----:B------:R1:W-:Y:S02]  /*0f50*/  STL [R1+0x84], R0 ;  /* 0x0000840001007387 */ /* 0x0003e40000100800 */
.L_x_8:
[----:B------:R-:W-:-:S08]  /*0f60*/  NOP ;  /* 0x0000000000007918 */ /* 0x000fd00000000000 */
[----:B------:R-:W2:Y:S02]  /*0f70*/  USETMAXREG.TRY_ALLOC.CTAPOOL UP0, 0xe8 ;  /* 0x000000e8000079c8 */ /* 0x000ea40008000600 */
[----:B--2---:R-:W-:-:S13]  /*0f80*/  PLOP3.LUT P0, PT, PT, PT, UP0, 0x80, 0x0 ;  /* 0x000000000000781c */ /* 0x004fda0003f0f008 */
[----:B------:R-:W-:Y:S05]  /*0f90*/  @!P0 BRA `(.L_x_8) ;  /* 0xfffffffc00f08947 */ /* 0x000fea000383ffff */
[----:B------:R-:W-:Y:S01]  /*0fa0*/  ULDC.64 UR4, c[0x0][0x598] ;  /* 0x0001660000047ab9 */ /* 0x000fe20000000a00 */
[----:B------:R-:W-:Y:S01]  /*0fb0*/  ULDC.64 UR14, c[0x0][0x208] ;  /* 0x00008200000e7ab9 */ /* 0x000fe20000000a00 */
[----:B------:R-:W-:-:S04]  /*0fc0*/  ISETP.NE.U32.AND P0, PT, RZ, UR4, PT ;  /* 0x00000004ff007c0c */ /* 0x000fc8000bf05070 */
[----:B------:R-:W-:-:S13]  /*0fd0*/  ISETP.NE.AND.EX P0, PT, RZ, UR5, PT, P0 ;  /* 0x00000005ff007c0c */ /* 0x000fda000bf05300 */
[----:B------:R-:W-:Y:S05]  /*0fe0*/  @!P0 BRA `(.L_x_11) ;  /* 0x0000000000208947 */ /* 0x000fea0003800000 */
[----:B-1----:R-:W1:Y:S02]  /*0ff0*/  LDC.64 R2, c[0x0][0x598] ;  /* 0x00016600ff027b82 */ /* 0x002e640000000a00 */
[----:B-1----:R-:W2:Y:S02]  /*1000*/  LDG.E.64 R2, desc[UR14][R2.64] ;  /* 0x0000000e02027981 */ /* 0x002ea4000c1e1b00 */
[----:B--2---:R-:W-:-:S04]  /*1010*/  ISETP.NE.U32.AND P0, PT, R2, RZ, PT ;  /* 0x000000ff0200720c */ /* 0x004fc80003f05070 */
[----:B------:R-:W-:-:S13]  /*1020*/  ISETP.NE.AND.EX P0, PT, R3, RZ, PT, P0 ;  /* 0x000000ff0300720c */ /* 0x000fda0003f05300 */
[----:B------:R-:W-:Y:S05]  /*1030*/  @!P0 BRA `(.L_x_11) ;  /* 0x00000000000c8947 */ /* 0x000fea0003800000 */
[----:B------:R-:W2:Y:S02]  /*1040*/  LD.E R2, desc[UR14][R2.64] ;  /* 0x0000000e02027980 */ /* 0x000ea4000c101900 */
[----:B--2---:R-:W-:Y:S01]  /*1050*/  R2UR UR20, R2 ;  /* 0x00000000021472ca */ /* 0x004fe200000e0000 */
[----:B------:R-:W-:-:S14]  /*1060*/  BRA `(.L_x_12) ;  /* 0x0000000000247947 */ /* 0x000fdc0003800000 */
.L_x_11:
[----:B------:R-:W-:Y:S02]  /*1070*/  ULDC.64 UR4, c[0x0][0x588] ;  /* 0x0001620000047ab9 */ /* 0x000fe40000000a00 */
[----:B------:R-:W-:-:S04]  /*1080*/  ISETP.NE.U32.AND P0, PT, RZ, UR4, PT ;  /* 0x00000004ff007c0c */ /* 0x000fc8000bf05070 */
[----:B------:R-:W-:-:S13]  /*1090*/  ISETP.NE.AND.EX P0, PT, RZ, UR5, PT, P0 ;  /* 0x00000005ff007c0c */ /* 0x000fda000bf05300 */
[----:B------:R-:W-:Y:S05]  /*10a0*/  @!P0 BRA `(.L_x_13) ;  /* 0x0000000000108947 */ /* 0x000fea0003800000 */
[----:B-1----:R-:W1:Y:S02]  /*10b0*/  LDC.64 R2, c[0x0][0x588] ;  /* 0x00016200ff027b82 */ /* 0x002e640000000a00 */
[----:B-1----:R-:W2:Y:S02]  /*10c0*/  LDG.E R2, desc[UR14][R2.64] ;  /* 0x0000000e02027981 */ /* 0x002ea4000c1e1900 */
[----:B--2---:R-:W-:Y:S01]  /*10d0*/  R2UR UR20, R2 ;  /* 0x00000000021472ca */ /* 0x004fe200000e0000 */
[----:B------:R-:W-:-:S14]  /*10e0*/  BRA `(.L_x_12) ;  /* 0x0000000000047947 */ /* 0x000fdc0003800000 */
.L_x_13:
[----:B------:R-:W-:-:S05]  /*10f0*/  ULDC UR20, c[0x0][0x580] ;  /* 0x0001600000147ab9 */ /* 0x000fca0000000800 */
.L_x_12:
[----:B------:R-:W-:Y:S02]  /*1100*/  ULDC.64 UR4, c[0x0][0x5a0] ;  /* 0x0001680000047ab9 */ /* 0x000fe40000000a00 */
        /* <DEDUP_REMOVED lines=11> */
.L_x_14:
        /* <DEDUP_REMOVED lines=8> */
.L_x_16:
[----:B------:R-:W-:-:S05]  /*1240*/  ULDC UR21, c[0x0][0x584] ;  /* 0x0001610000157ab9 */ /* 0x000fca0000000800 */
.L_x_15:
[----:B------:R-:W-:-:S13]  /*1250*/  LOP3.LUT P0, RZ, R4, 0xff, RZ, 0xc0, !PT ;  /* 0x000000ff04ff7812 */ /* 0x000fda000780c0ff */
[----:B------:R-:W-:Y:S05]  /*1260*/  @!P0 EXIT ;  /* 0x000000000000894d */ /* 0x000fea0003800000 */
[----:B------:R-:W-:Y:S01]  /*1270*/  ULDC UR4, c[0x0][0x28c] ;  /* 0x0000a30000047ab9 */ /* 0x000fe20000000800 */
[----:B------:R-:W-:Y:S02]  /*1280*/  ULOP3.LUT UR22, UR13, 0x1, URZ, 0xfc, !UPT ;  /* 0x000000010d167892 */ /* 0x000fe4000f8efc3f */
[----:B------:R-:W-:-:S04]  /*1290*/  UIADD3 UR4, UR4, 0x7f, URZ ;  /* 0x0000007f04047890 */ /* 0x000fc8000fffe03f */
[----:B------:R-:W-:-:S04]  /*12a0*/  USHF.R.S32.HI UR5, URZ, 0x1f, UR4 ;  /* 0x0000001f3f057899 */ /* 0x000fc80008011404 */
[----:B------:R-:W-:-:S03]  /*12b0*/  ULEA.HI UR5, UR5, UR4, URZ, 0x7 ;  /* 0x0000000405057291 */ /* 0x000fc6000f8f383f */
[----:B------:R-:W-:Y:S01]  /*12c0*/  UMOV UR4, URZ ;  /* 0x0000003f00047c82 */ /* 0x000fe20008000000 */
[----:B------:R-:W-:-:S03]  /*12d0*/  USHF.R.S32.HI UR9, URZ, 0x7, UR5 ;  /* 0x000000073f097899 */ /* 0x000fc60008011405 */
[----:B------:R-:W-:-:S09]  /*12e0*/  UMOV UR5, URZ ;  /* 0x0000003f00057c82 */ /* 0x000fd20008000000 */
.L_x_297:
[----:B-1----:R-:W1:Y:S01]  /*12f0*/  S2R R0, SR_TID.X ;  /* 0x0000000000007919 */ /* 0x002e620000002100 */
[----:B--2---:R-:W2:Y:S01]  /*1300*/  S2UR UR18, SR_CgaCtaId ;  /* 0x00000000001279c3 */ /* 0x004ea20000008800 */
[----:B------:R-:W-:Y:S01]  /*1310*/  UMOV UR17, 0x400 ;  /* 0x0000040000117882 */ /* 0x000fe20000000000 */
[----:B------:R-:W-:Y:S01]  /*1320*/  UMOV UR6, URZ ;  /* 0x0000003f00067c82 */ /* 0x000fe20008000000 */
[----:B------:R-:W-:Y:S01]  /*1330*/  STL [R1+0x6c], RZ ;  /* 0x00006cff01007387 */ /* 0x000fe20000100800 */
[----:B------:R-:W-:Y:S01]  /*1340*/  UMOV UR7, URZ ;  /* 0x0000003f00077c82 */ /* 0x000fe20008000000 */
[----:B------:R-:W-:Y:S01]  /*1350*/  UMOV UR8, URZ ;  /* 0x0000003f00087c82 */ /* 0x000fe20008000000 */
[----:B------:R-:W-:Y:S01]  /*1360*/  UMOV UR23, UR5 ;  /* 0x0000000500177c82 */ /* 0x000fe20008000000 */
[----:B------:R-:W-:Y:S01]  /*1370*/  STL [R1+0x68], RZ ;  /* 0x000068ff01007387 */ /* 0x000fe20000100800 */
[----:B---3--:R-:W3:Y:S01]  /*1380*/  LDC R2, c[0x0][0x28c] ;  /* 0x0000a300ff027b82 */ /* 0x008ee20000000800 */
[----:B------:R-:W-:Y:S01]  /*1390*/  UMOV UR24, UR4 ;  /* 0x0000000400187c82 */ /* 0x000fe20008000000 */
[----:B------:R-:W-:Y:S01]  /*13a0*/  CS2R R4, SRZ ;  /* 0x0000000000047805 */ /* 0x000fe2000001ff00 */
[----:B------:R-:W-:Y:S01]  /*13b0*/  STL [R1+0x64], RZ ;  /* 0x000064ff01007387 */ /* 0x000fe20000100800 */
[----:B------:R-:W-:-:S02]  /*13c0*/  CS2R R6, SRZ ;  /* 0x0000000000067805 */ /* 0x000fc4000001ff00 */
[----:B------:R-:W-:Y:S02]  /*13d0*/  CS2R R8, SRZ ;  /* 0x0000000000087805 */ /* 0x000fe4000001ff00 */
[----:B------:R-:W-:Y:S01]  /*13e0*/  CS2R R10, SRZ ;  /* 0x00000000000a7805 */ /* 0x000fe2000001ff00 */
[----:B------:R-:W-:Y:S01]  /*13f0*/  STL [R1+0x60], RZ ;  /* 0x000060ff01007387 */ /* 0x000fe20000100800 */
[----:B------:R-:W-:Y:S02]  /*1400*/  CS2R R12, SRZ ;  /* 0x00000000000c7805 */ /* 0x000fe4000001ff00 */
[----:B------:R-:W-:Y:S02]  /*1410*/  CS2R R14, SRZ ;  /* 0x00000000000e7805 */ /* 0x000fe4000001ff00 */
[----:B------:R-:W-:Y:S01]  /*1420*/  CS2R R16, SRZ ;  /* 0x0000000000107805 */ /* 0x000fe2000001ff00 */
[----:B------:R-:W-:Y:S01]  /*1430*/  STL [R1+0x5c], RZ ;  /* 0x00005cff01007387 */ /* 0x000fe20000100800 */
[----:B0-----:R-:W-:-:S02]  /*1440*/  CS2R R18, SRZ ;  /* 0x0000000000127805 */ /* 0x001fc4000001ff00 */
[----:B------:R-:W-:Y:S02]  /*1450*/  CS2R R20, SRZ ;  /* 0x0000000000147805 */ /* 0x000fe4000001ff00 */
[----:B------:R-:W-:Y:S01]  /*1460*/  CS2R R22, SRZ ;  /* 0x0000000000167805 */ /* 0x000fe2000001ff00 */
[----:B------:R-:W-:Y:S01]  /*1470*/  STL [R1+0x58], RZ ;  /* 0x000058ff01007387 */ /* 0x000fe20000100800 */
[----:B------:R-:W-:Y:S02]  /*1480*/  CS2R R152, SRZ ;  /* 0x0000000000987805 */ /* 0x000fe4000001ff00 */
[----:B------:R-:W-:Y:S02]  /*1490*/  CS2R R154, SRZ ;  /* 0x00000000009a7805 */ /* 0x000fe4000001ff00 */
[----:B------:R-:W-:Y:S01]  /*14a0*/  CS2R R156, SRZ ;  /* 0x00000000009c7805 */ /* 0x000fe2000001ff00 */
[----:B------:R-:W-:Y:S01]  /*14b0*/  STL [R1+0x54], RZ ;  /* 0x000054ff01007387 */ /* 0x000fe20000100800 */
[----:B------:R-:W-:-:S02]  /*14c0*/  CS2R R158, SRZ ;  /* 0x00000000009e7805 */ /* 0x000fc4000001ff00 */
[----:B------:R-:W-:Y:S02]  /*14d0*/  CS2R R160, SRZ ;  /* 0x0000000000a07805 */ /* 0x000fe4000001ff00 */
[----:B------:R-:W-:Y:S02]  /*14e0*/  CS2R R162, SRZ ;  /* 0x0000000000a27805 */ /* 0x000fe4000001ff00 */
[----:B-1----:R-:W-:Y:S01]  /*14f0*/  LOP3.LUT R0, R0, 0x80, RZ, 0xc0, !PT ;  /* 0x0000008000007812 */ /* 0x002fe200078ec0ff */
[----:B------:R-:W-:Y:S01]  /*1500*/  STL [R1+0x50], RZ ;  /* 0x000050ff01007387 */ /* 0x000fe20000100800 */
[----:B---3--:R-:W-:Y:S02]  /*1510*/  ISETP.GE.AND P0, PT, R2, 0x1, PT ;  /* 0x000000010200780c */ /* 0x008fe40003f06270 */
[----:B------:R-:W-:Y:S02]  /*1520*/  CS2R R2, SRZ ;  /* 0x0000000000027805 */ /* 0x000fe4000001ff00 */
[----:B------:R-:W-:Y:S01]  /*1530*/  SHF.R.U32.HI R0, RZ, 0x7, R0 ;  /* 0x00000007ff007819 */ /* 0x000fe20000011600 */
        /* <DEDUP_REMOVED lines=8> */
[----:B------:R-:W0:Y:S01]  /*15c0*/  SHFL.IDX PT, R0, R0, RZ, 0x1f ;  /* 0x00001fff00007589 */ /* 0x000e2200000e0000 */
[----:B------:R-:W-:-:S02]  /*15d0*/  CS2R R176, SRZ ;  /* 0x0000000000b07805 */ /* 0x000fc4000001ff00 */
[----:B------:R-:W-:Y:S02]  /*15e0*/  CS2R R178, SRZ ;  /* 0x0000000000b27805 */ /* 0x000fe4000001ff00 */
[----:B------:R-:W-:Y:S01]  /*15f0*/  CS2R R180, SRZ ;  /* 0x0000000000b47805 */ /* 0x000fe2000001ff00 */
[----:B------:R1:W-:Y:S01]  /*1600*/  STL [R1+0x44], RZ ;  /* 0x000044ff01007387 */ /* 0x0003e20000100800 */
[----:B------:R-:W-:Y:S02]  /*1610*/  CS2R R182, SRZ ;  /* 0x0000000000b67805 */ /* 0x000fe4000001ff00 */
[----:B------:R-:W-:Y:S02]  /*1620*/  CS2R R184, SRZ ;  /* 0x0000000000b87805 */ /* 0x000fe4000001ff00 */
[----:B------:R-:W-:Y:S01]  /*1630*/  CS2R R186, SRZ ;  /* 0x0000000000ba7805 */ /* 0x000fe2000001ff00 */
[----:B------:R1:W-:Y:S01]  /*1640*/  STL [R1+0x40], RZ ;  /* 0x000040ff01007387 */ /* 0x0003e20000100800 */
        /* <DEDUP_REMOVED lines=14> */
[----:B------:R-:W-:Y:S02]  /*1730*/  CS2R R210, SRZ ;  /* 0x0000000000d27805 */ /* 0x000fe4000001ff00 */
[----:B0-----:R-:W-:Y:S01]  /*1740*/  R2UR UR10, R0 ;  /* 0x00000000000a72ca */ /* 0x001fe200000e0000 */
[----:B------:R1:W-:Y:S01]  /*1750*/  STL [R1+0x30], RZ ;  /* 0x000030ff01007387 */ /* 0x0003e20000100800 */
[----:B------:R-:W-:Y:S01]  /*1760*/  IMAD.MOV.U32 R0, RZ, RZ, RZ ;  /* 0x000000ffff007224 */ /* 0x000fe200078e00ff */
[----:B------:R-:W-:-:S02]  /*1770*/  CS2R R212, SRZ ;  /* 0x0000000000d47805 */ /* 0x000fc4000001ff00 */
[----:B------:R-:W-:Y:S01]  /*1780*/  CS2R R214, SRZ ;  /* 0x0000000000d67805 */ /* 0x000fe2000001ff00 */
[----:B------:R1:W-:Y:S01]  /*1790*/  STL [R1+0x2c], RZ ;  /* 0x00002cff01007387 */ /* 0x0003e20000100800 */
[----:B------:R-:W-:Y:S02]  /*17a0*/  CS2R R216, SRZ ;  /* 0x0000000000d87805 */ /* 0x000fe4000001ff00 */
[----:B------:R-:W-:Y:S02]  /*17b0*/  CS2R R218, SRZ ;  /* 0x0000000000da7805 */ /* 0x000fe4000001ff00 */
[----:B------:R-:W-:Y:S01]  /*17c0*/  CS2R R220, SRZ ;  /* 0x0000000000dc7805 */ /* 0x000fe2000001ff00 */
[----:B------:R1:W-:Y:S01]  /*17d0*/  STL [R1+0x28], RZ ;  /* 0x000028ff01007387 */ /* 0x0003e20000100800 */
[----:B------:R-:W-:Y:S02]  /*17e0*/  CS2R R222, SRZ ;  /* 0x0000000000de7805 */ /* 0x000fe4000001ff00 */
[----:B------:R-:W-:-:S02]  /*17f0*/  CS2R R224, SRZ ;  /* 0x0000000000e07805 */ /* 0x000fc4000001ff00 */
[----:B------:R-:W-:Y:S01]  /*1800*/  CS2R R226, SRZ ;  /* 0x0000000000e27805 */ /* 0x000fe2000001ff00 */
[----:B------:R1:W-:Y:S01]  /*1810*/  STL [R1+0x24], RZ ;  /* 0x000024ff01007387 */ /* 0x0003e20000100800 */
[----:B------:R-:W-:Y:S01]  /*1820*/  ULEA.HI UR11, UR10, UR10, URZ, 0x1 ;  /* 0x0000000a0a0b7291 */ /* 0x000fe2000f8f083f */
[----:B------:R-:W-:Y:S01]  /*1830*/  IMAD.MOV.U32 R228, RZ, RZ, RZ ;  /* 0x000000ffffe47224 */ /* 0x000fe200078e00ff */
[----:B------:R-:W-:Y:S01]  /*1840*/  CS2R R88, SRZ ;  /* 0x0000000000587805 */ /* 0x000fe2000001ff00 */
[----:B------:R1:W-:Y:S01]  /*1850*/  STL [R1+0x20], RZ ;  /* 0x000020ff01007387 */ /* 0x0003e20000100800 */
[----:B------:R-:W-:Y:S01]  /*1860*/  ULOP3.LUT UR16, UR11, 0x7fffe, URZ, 0xc0, !UPT ;  /* 0x0007fffe0b107892 */ /* 0x000fe2000f8ec03f */
[----:B------:R-:W-:Y:S01]  /*1870*/  CS2R R90, SRZ ;  /* 0x00000000005a7805 */ /* 0x000fe2000001ff00 */
[----:B--2---:R-:W-:Y:S01]  /*1880*/  ULEA UR11, UR18, UR17, 0x18 ;  /* 0x00000011120b7291 */ /* 0x004fe2000f8ec03f */
[----:B------:R1:W-:Y:S01]  /*1890*/  STL [R1+0x1c], RZ ;  /* 0x00001cff01007387 */ /* 0x0003e20000100800 */
[----:B------:R-:W-:Y:S01]  /*18a0*/  UIADD3 UR16, UR10, -UR16, URZ ;  /* 0x800000100a107290 */ /* 0x000fe2000fffe03f */
[----:B------:R-:W-:-:S02]  /*18b0*/  CS2R R92, SRZ ;  /* 0x00000000005c7805 */ /* 0x000fc4000001ff00 */
[----:B------:R-:W-:Y:S01]  /*18c0*/  CS2R R94, SRZ ;  /* 0x00000000005e7805 */ /* 0x000fe2000001ff00 */
[----:B------:R1:W-:Y:S01]  /*18d0*/  STL [R1+0x18], RZ ;  /* 0x000018ff01007387 */ /* 0x0003e20000100800 */
[----:B------:R-:W-:Y:S01]  /*18e0*/  ULEA UR16, UR16, UR11, 0xd ;  /* 0x0000000b10107291 */ /* 0x000fe2000f8e683f */
[----:B------:R-:W-:Y:S02]  /*18f0*/  CS2R R96, SRZ ;  /* 0x0000000000607805 */ /* 0x000fe4000001ff00 */
[----:B------:R-:W-:Y:S01]  /*1900*/  CS2R R98, SRZ ;  /* 0x0000000000627805 */ /* 0x000fe2000001ff00 */
[----:B------:R1:W-:Y:S01]  /*1910*/  STL [R1+0x14], RZ ;  /* 0x000014ff01007387 */ /* 0x0003e20000100800 */
[----:B------:R-:W-:Y:S01]  /*1920*/  UIADD3 UR16, UR16, 0x100, URZ ;  /* 0x0000010010107890 */ /* 0x000fe2000fffe03f */
[----:B------:R-:W-:Y:S02]  /*1930*/  CS2R R100, SRZ ;  /* 0x0000000000647805 */ /* 0x000fe4000001ff00 */
[----:B------:R-:W-:Y:S01]  /*1940*/  CS2R R102, SRZ ;  /* 0x0000000000667805 */ /* 0x000fe2000001ff00 */
[----:B------:R1:W-:Y:S01]  /*1950*/  STL [R1+0x10], RZ ;  /* 0x000010ff01007387 */ /* 0x0003e20000100800 */
[----:B------:R-:W-:Y:S01]  /*1960*/  USHF.R.U32.HI UR10, URZ, 0x4, UR16 ;  /* 0x000000043f0a7899 */ /* 0x000fe20008011610 */
[----:B------:R-:W-:-:S02]  /*1970*/  CS2R R104, SRZ ;  /* 0x0000000000687805 */ /* 0x000fc4000001ff00 */
[----:B------:R-:W-:Y:S01]  /*1980*/  CS2R R106, SRZ ;  /* 0x00000000006a7805 */ /* 0x000fe2000001ff00 */
[----:B------:R1:W-:Y:S01]  /*1990*/  STL [R1+0xc], RZ ;  /* 0x00000cff01007387 */ /* 0x0003e20000100800 */
[----:B------:R-:W-:Y:S01]  /*19a0*/  ULOP3.LUT UR10, UR10, 0x3fff, URZ, 0xc0, !UPT ;  /* 0x00003fff0a0a7892 */ /* 0x000fe2000f8ec03f */
        /* <DEDUP_REMOVED lines=10> */
[----:B------:R1:W-:Y:S01]  /*1a50*/  STL [R1], RZ ;  /* 0x000000ff01007387 */ /* 0x0003e20000100800 */
[----:B------:R-:W-:Y:S02]  /*1a60*/  CS2R R124, SRZ ;  /* 0x00000000007c7805 */ /* 0x000fe4000001ff00 */
[----:B------:R-:W-:Y:S02]  /*1a70*/  CS2R R126, SRZ ;  /* 0x00000000007e7805 */ /* 0x000fe4000001ff00 */
[----:B------:R-:W-:Y:S02]  /*1a80*/  CS2R R128, SRZ ;  /* 0x0000000000807805 */ /* 0x000fe4000001ff00 */
[----:B------:R-:W-:-:S02]  /*1a90*/  CS2R R130, SRZ ;  /* 0x0000000000827805 */ /* 0x000fc4000001ff00 */
[----:B------:R-:W-:Y:S02]  /*1aa0*/  CS2R R132, SRZ ;  /* 0x0000000000847805 */ /* 0x000fe4000001ff00 */
[----:B------:R-:W-:Y:S02]  /*1ab0*/  CS2R R134, SRZ ;  /* 0x0000000000867805 */ /* 0x000fe4000001ff00 */
        /* <DEDUP_REMOVED lines=9> */
[----:B----4-:R-:W-:-:S02]  /*1b50*/  CS2R R26, SRZ ;  /* 0x00000000001a7805 */ /* 0x010fc4000001ff00 */
        /* <DEDUP_REMOVED lines=29> */
[----:B------:R-:W-:Y:S01]  /*1d30*/  CS2R R86, SRZ ;  /* 0x0000000000567805 */ /* 0x000fe2000001ff00 */
[----:B-1----:R-:W-:Y:S06]  /*1d40*/  @!P0 BRA `(.L_x_17) ;  /* 0x0000001000c08947 */ /* 0x002fec0003800000 */
[----:B------:R-:W-:-:S06]  /*1d50*/  UISETP.NE.AND UP0, UPT, UR22, 0x3, UPT ;  /* 0x000000031600788c */ /* 0x000fcc000bf05270 */
[----:B------:R-:W-:-:S13]  /*1d60*/  PLOP3.LUT P1, PT, PT, PT, UP0, 0x80, 0x0 ;  /* 0x000000000000781c */ /* 0x000fda0003f2f008 */
[----:B------:R-:W-:Y:S05]  /*1d70*/  @!P1 BRA `(.L_x_18) ;  /* 0x0000000000049947 */ /* 0x000fea0003800000 */
[----:B------:R-:W-:Y:S01]  /*1d80*/  BPT.TRAP 0x1 ;  /* 0x000000040000795c */ /* 0x000fe20000300000 */
.L_x_18:
[----:B------:R-:W-:Y:S01]  /*1d90*/  ULEA UR6, UR5, UR11, 0x3 ;  /* 0x0000000b05067291 */ /* 0x000fe2000f8e183f */
[----:B------:R-:W-:-:S05]  /*1da0*/  IMAD.U32 R0, RZ, RZ, UR4 ;  /* 0x00000004ff007e24 */ /* 0x000fca000f8e00ff */
[----:B------:R-:W-:-:S04]  /*1db0*/  SHF.L.U32 R0, R0, 0x1f, RZ ;  /* 0x0000001f00007819 */ /* 0x000fc800000006ff */
[----:B------:R0:W1:Y:S01]  /*1dc0*/  SYNCS.PHASECHK.TRANS64.TRYWAIT P0, [UR6], R0 ;  /* 0x00000000ff0075a7 */ /* 0x0000620008000146 */
[----:B------:R-:W-:Y:S05]  /*1dd0*/  @!P1 BRA `(.L_x_19) ;  /* 0x0000000000049947 */ /* 0x000fea0003800000 */
[----:B------:R-:W-:Y:S01]  /*1de0*/  BPT.TRAP 0x1 ;  /* 0x000000040000795c */ /* 0x000fe20000300000 */
.L_x_19:
[----:B-1----:R-:W-:Y:S05]  /*1df0*/  @P0 BRA `(.L_x_20) ;  /* 0x0000000000080947 */ /* 0x002fea0003800000 */
[----:B------:R-:W1:Y:S02]  /*1e00*/  SYNCS.PHASECHK.TRANS64.TRYWAIT P0, [UR6], R0 ;  /* 0x00000000ff0075a7 */ /* 0x000e640008000146 */
[----:B-1----:R-:W-:Y:S05]  /*1e10*/  @!P0 BRA `(.L_x_21) ;  /* 0x000000e800548947 */ /* 0x002fea0003800000 */
.L_x_20:
[----:B------:R-:W-:Y:S01]  /*1e20*/  UIADD3 UR6, UR11, 0x20100, URZ ;  /* 0x000201000b067890 */ /* 0x000fe2000fffe03f */
[----:B------:R-:W-:Y:S01]  /*1e30*/  WARPGROUP.ARRIVE ;  /* 0x00000000000079c5 */ /* 0x000fe20000000000 */
[----:B------:R-:W-:Y:S01]  /*1e40*/  ULOP3.LUT UR7, UR10, 0x10000, URZ, 0xfc, !UPT ;  /* 0x000100000a077892 */ /* 0x000fe2000f8efc3f */
[----:B------:R2:W-:Y:S01]  /*1e50*/  STL [R1+0x6c], RZ ;  /* 0x00006cff01007387 */ /* 0x0005e20000100800 */
[----:B------:R-:W-:Y:S01]  /*1e60*/  USHF.R.U32.HI UR6, URZ, 0x4, UR6 ;  /* 0x000000043f067899 */ /* 0x000fe20008011606 */
[----:B01----:R-:W-:Y:S01]  /*1e70*/  IMAD.MOV.U32 R0, RZ, RZ, RZ ;  /* 0x000000ffff007224 */ /* 0x003fe200078e00ff */
[----:B------:R-:W-:Y:S01]  /*1e80*/  ULEA UR7, UR5, UR7, 0xb ;  /* 0x0000000705077291 */ /* 0x000fe2000f8e583f */
[----:B------:R2:W-:Y:S01]  /*1e90*/  STL [R1+0x68], RZ ;  /* 0x000068ff01007387 */ /* 0x0005e20000100800 */
[----:B------:R-:W-:Y:S01]  /*1ea0*/  ULOP3.LUT UR6, UR6, 0x3fff, URZ, 0xc0, !UPT ;  /* 0x00003fff06067892 */ /* 0x000fe2000f8ec03f */
[----:B------:R-:W-:Y:S01]  /*1eb0*/  CS2R R2, SRZ ;  /* 0x0000000000027805 */ /* 0x000fe2000001ff00 */
[----:B------:R-:W-:Y:S01]  /*1ec0*/  UMOV UR17, 0x40000040 ;  /* 0x4000004000117882 */ /* 0x000fe20000000000 */
[----:B------:R-:W-:Y:S01]  /*1ed0*/  UMOV UR19, 0x40000040 ;  /* 0x4000004000137882 */ /* 0x000fe20000000000 */
[----:B------:R-:W-:Y:S01]  /*1ee0*/  ULOP3.LUT UR6, UR6, 0x10000, URZ, 0xfc, !UPT ;  /* 0x0001000006067892 */ /* 0x000fe2000f8efc3f */
[----:B------:R2:W-:Y:S01]  /*1ef0*/  STL [R1+0x64], RZ ;  /* 0x000064ff01007387 */ /* 0x0005e20000100800 */
[----:B------:R-:W-:Y:S01]  /*1f00*/  UMOV UR16, UR7 ;  /* 0x0000000700107c82 */ /* 0x000fe20008000000 */
[----:B------:R-:W-:Y:S01]  /*1f10*/  CS2R R4, SRZ ;  /* 0x0000000000047805 */ /* 0x000fe2000001ff00 */
[----:B------:R-:W-:Y:S01]  /*1f20*/  ULEA UR8, UR5, UR6, 0xa ;  /* 0x0000000605087291 */ /* 0x000fe2000f8e503f */
[----:B------:R2:W-:Y:S01]  /*1f30*/  STL [R1+0x60], RZ ;  /* 0x000060ff01007387 */ /* 0x0005e20000100800 */
[----:B------:R-:W-:Y:S01]  /*1f40*/  CS2R R6, SRZ ;  /* 0x0000000000067805 */ /* 0x000fe2000001ff00 */
[----:B------:R-:W-:Y:S01]  /*1f50*/  UMOV UR6, 0x4 ;  /* 0x0000000400067882 */ /* 0x000fe20000000000 */
[----:B------:R-:W-:Y:S01]  /*1f60*/  CS2R R8, SRZ ;  /* 0x0000000000087805 */ /* 0x000fe2000001ff00 */
[----:B------:R2:W-:Y:S01]  /*1f70*/  STL [R1+0x5c], RZ ;  /* 0x00005cff01007387 */ /* 0x0005e20000100800 */
[----:B------:R-:W-:Y:S01]  /*1f80*/  CS2R R10, SRZ ;  /* 0x00000000000a7805 */ /* 0x000fe2000001ff00 */
[----:B------:R-:W-:Y:S01]  /*1f90*/  UMOV UR18, UR8 ;  /* 0x0000000800127c82 */ /* 0x000fe20008000000 */
[----:B------:R-:W-:Y:S01]  /*1fa0*/  CS2R R12, SRZ ;  /* 0x00000000000c7805 */ /* 0x000fe2000001ff00 */
[----:B------:R-:W-:Y:S01]  /*1fb0*/  QGMMA.64x128x32.F32.E5M2.E5M2 R88, gdesc[UR16], RZ, !UPT ;  /* 0x01e00000105879f3 */ /* 0x000fe2000c7038ff */
[----:B------:R-:W-:Y:S01]  /*1fc0*/  UIADD3 UR16, UR7, 0x400, URZ ;  /* 0x0000040007107890 */ /* 0x000fe2000fffe03f */
[----:B------:R2:W-:Y:S01]  /*1fd0*/  STL [R1+0x58], RZ ;  /* 0x000058ff01007387 */ /* 0x0005e20000100800 */
[----:B------:R-:W-:Y:S01]  /*1fe0*/  UMOV UR17, 0x40000040 ;  /* 0x4000004000117882 */ /* 0x000fe20000000000 */
[----:B------:R-:W-:-:S02]  /*1ff0*/  CS2R R14, SRZ ;  /* 0x00000000000e7805 */ /* 0x000fc4000001ff00 */
[----:B------:R-:W-:Y:S01]  /*2000*/  CS2R R16, SRZ ;  /* 0x0000000000107805 */ /* 0x000fe2000001ff00 */
[----:B------:R2:W-:Y:S01]  /*2010*/  STL [R1+0x54], RZ ;  /* 0x000054ff01007387 */ /* 0x0005e20000100800 */
[----:B------:R-:W-:Y:S02]  /*2020*/  CS2R R18, SRZ ;  /* 0x0000000000127805 */ /* 0x000fe4000001ff00 */
[----:B------:R-:W-:Y:S02]  /*2030*/  CS2R R20, SRZ ;  /* 0x0000000000147805 */ /* 0x000fe4000001ff00 */
[----:B------:R-:W-:Y:S01]  /*2040*/  CS2R R22, SRZ ;  /* 0x0000000000167805 */ /* 0x000fe2000001ff00 */
[----:B------:R2:W-:Y:S01]  /*2050*/  STL [R1+0x50], RZ ;  /* 0x000050ff01007387 */ /* 0x0005e20000100800 */
[----:B------:R-:W-:Y:S01]  /*2060*/  CS2R R152, SRZ ;  /* 0x0000000000987805 */ /* 0x000fe2000001ff00 */
[----:B------:R-:W-:Y:S01]  /*2070*/  QGMMA.64x128x32.F32.E5M2.E5M2 R24, gdesc[UR16], RZ, !UPT ;  /* 0x01e00000101879f3 */ /* 0x000fe2000c7038ff */
[----:B------:R-:W-:Y:S01]  /*2080*/  UIADD3 UR16, UR7, 0x2, URZ ;  /* 0x0000000207107890 */ /* 0x000fe2000fffe03f */
[----:B------:R2:W-:Y:S01]  /*2090*/  STL [R1+0x4c], RZ ;  /* 0x00004cff01007387 */ /* 0x0005e20000100800 */
[----:B------:R-:W-:Y:S01]  /*20a0*/  UIADD3 UR18, UR8, 0x2, URZ ;  /* 0x0000000208127890 */ /* 0x000fe2000fffe03f */
[----:B------:R-:W-:Y:S01]  /*20b0*/  CS2R R154, SRZ ;  /* 0x00000000009a7805 */ /* 0x000fe2000001ff00 */
[----:B------:R-:W-:Y:S01]  /*20c0*/  UMOV UR17, 0x40000040 ;  /* 0x4000004000117882 */ /* 0x000fe20000000000 */
[----:B------:R-:W-:Y:S01]  /*20d0*/  UMOV UR19, 0x40000040 ;  /* 0x4000004000137882 */ /* 0x000fe20000000000 */
        /* <DEDUP_REMOVED lines=49> */
[----:B------:R-:W-:-:S03]  /*23f0*/  IMAD.MOV.U32 R228, RZ, RZ, RZ ;  /* 0x000000ffffe47224 */ /* 0x000fc600078e00ff */
[----:B------:R2:W-:Y:S04]  /*2400*/  STL [R1+0x14], RZ ;  /* 0x000014ff01007387 */ /* 0x0005e80000100800 */
[----:B------:R2:W-:Y:S04]  /*2410*/  STL [R1+0x10], RZ ;  /* 0x000010ff01007387 */ /* 0x0005e80000100800 */
[----:B------:R2:W-:Y:S04]  /*2420*/  STL [R1+0xc], RZ ;  /* 0x00000cff01007387 */ /* 0x0005e80000100800 */
[----:B------:R2:W-:Y:S04]  /*2430*/  STL [R1+0x8], RZ ;  /* 0x000008ff01007387 */ /* 0x0005e80000100800 */
[----:B------:R2:W-:Y:S04]  /*2440*/  STL [R1+0x4], RZ ;  /* 0x000004ff01007387 */ /* 0x0005e80000100800 */
[----:B------:R2:W-:Y:S01]  /*2450*/  STL [R1], RZ ;  /* 0x000000ff01007387 */ /* 0x0005e20000100800 */
[----:B------:R-:W-:Y:S01]  /*2460*/  QGMMA.64x128x32.F32.E5M2.E5M2 R88, gdesc[UR16], R88 ;  /* 0x01e00000105879f3 */ /* 0x000fe20008703858 */
[----:B------:R-:W-:Y:S01]  /*2470*/  UIADD3 UR16, UR7, 0x402, URZ ;  /* 0x0000040207107890 */ /* 0x000fe2000fffe03f */
[----:B------:R-:W-:-:S10]  /*2480*/  UMOV UR17, 0x40000040 ;  /* 0x4000004000117882 */ /* 0x000fd40000000000 */
[----:B------:R-:W-:Y:S01]  /*2490*/  QGMMA.64x128x32.F32.E5M2.E5M2 R24, gdesc[UR16], R24 ;  /* 0x01e00000101879f3 */ /* 0x000fe20008703818 */
[----:B------:R-:W-:Y:S02]  /*24a0*/  UIADD3 UR16, UR7, 0x4, URZ ;  /* 0x0000000407107890 */ /* 0x000fe4000fffe03f */
[----:B------:R-:W-:Y:S01]  /*24b0*/  UIADD3 UR18, UR8, 0x4, URZ ;  /* 0x0000000408127890 */ /* 0x000fe2000fffe03f */
[----:B------:R-:W-:Y:S01]  /*24c0*/  UMOV UR17, 0x40000040 ;  /* 0x4000004000117882 */ /* 0x000fe20000000000 */
[----:B------:R-:W-:-:S07]  /*24d0*/  UMOV UR19, 0x40000040 ;  /* 0x4000004000137882 */ /* 0x000fce0000000000 */
        /* <DEDUP_REMOVED lines=10> */
[----:B------:R-:W-:Y:S02]  /*2580*/  UMOV UR17, 0x40000040 ;  /* 0x4000004000117882 */ /* 0x000fe40000000000 */
[----:B------:R-:W-:Y:S02]  /*2590*/  ULDC UR7, c[0x0][0x50c] ;  /* 0x0001430000077ab9 */ /* 0x000fe40000000800 */
[----:B------:R-:W-:-:S04]  /*25a0*/  UISETP.NE.AND UP0, UPT, UR7, 0x4, UPT ;  /* 0x000000040700788c */ /* 0x000fc8000bf05270 */
[----:B------:R-:W-:Y:S02]  /*25b0*/  USEL UR7, URZ, 0x1, UP0 ;  /* 0x000000013f077887 */ /* 0x000fe40008000000 */
[----:B------:R-:W-:Y:S04]  /*25c0*/  QGMMA.64x128x32.F32.E5M2.E5M2 R24, gdesc[UR16], R24, gsb0 ;  /* 0x01e00000101879f3 */ /* 0x000fe80008003818 */
[----:B------:R-:W-:-:S13]  /*25d0*/  ISETP.NE.AND P0, PT, RZ, UR7, PT ;  /* 0x00000007ff007c0c */ /* 0x000fda000bf05270 */
[----:B--2---:R-:W-:Y:S05]  /*25e0*/  @!P0 BRA `(.L_x_22) ;  /* 0x0000000800808947 */ /* 0x004fea0003800000 */
[----:B------:R-:W-:Y:S02]  /*25f0*/  WARPGROUP.DEPBAR.LE gsb0, 0x0 ;  /* 0x00008000000079c5 */ /* 0x000fe40000010000 */
[----:B------:R-:W-:-:S01]  /*2600*/  FADD R227, RZ, R89 ;  /* 0x00000059ffe37221 */ /* 0x000fc20000000000 */
[----:B------:R-:W-:Y:S01]  /*2610*/  FADD R228, RZ, R88 ;  /* 0x00000058ffe47221 */ /* 0x000fe20000000000 */
[----:B------:R-:W-:-:S01]  /*2620*/  FADD R226, RZ, R90 ;  /* 0x0000005affe27221 */ /* 0x000fc20000000000 */
[----:B------:R-:W-:Y:S01]  /*2630*/  FADD R225, RZ, R91 ;  /* 0x0000005bffe17221 */ /* 0x000fe20000000000 */
[----:B------:R-:W-:-:S01]  /*2640*/  FADD R224, RZ, R92 ;  /* 0x0000005cffe07221 */ /* 0x000fc20000000000 */
[----:B------:R0:W-:Y:S01]  /*2650*/  STL [R1+0x88], R227 ;  /* 0x000088e301007387 */ /* 0x0001e20000100800 */
[----:B------:R-:W-:-:S01]  /*2660*/  FADD R223, RZ, R93 ;  /* 0x0000005dffdf7221 */ /* 0x000fc20000000000 */
[----:B------:R-:W-:Y:S01]  /*2670*/  FADD R222, RZ, R94 ;  /* 0x0000005effde7221 */ /* 0x000fe20000000000 */
[----:B------:R-:W-:-:S01]  /*2680*/  FADD R221, RZ, R95 ;  /* 0x0000005fffdd7221 */ /* 0x000fc20000000000 */
[----:B------:R-:W-:Y:S01]  /*2690*/  FADD R220, RZ, R96 ;  /* 0x00000060ffdc7221 */ /* 0x000fe20000000000 */
[----:B------:R-:W-:-:S01]  /*26a0*/  FADD R219, RZ, R97 ;  /* 0x00000061ffdb7221 */ /* 0x000fc20000000000 */
[----:B------:R-:W-:Y:S01]  /*26b0*/  FADD R218, RZ, R98 ;  /* 0x00000062ffda7221 */ /* 0x000fe20000000000 */
[----:B------:R-:W-:-:S01]  /*26c0*/  FADD R217, RZ, R99 ;  /* 0x00000063ffd97221 */ /* 0x000fc20000000000 */
[----:B------:R-:W-:Y:S01]  /*26d0*/  FADD R216, RZ, R100 ;  /* 0x00000064ffd87221 */ /* 0x000fe20000000000 */
[----:B------:R-:W-:-:S01]  /*26e0*/  FADD R215, RZ, R101 ;  /* 0x00000065ffd77221 */ /* 0x000fc20000000000 */
[----:B0-----:R-:W-:Y:S01]  /*26f0*/  FADD R227, RZ, R60 ;  /* 0x0000003cffe37221 */ /* 0x001fe20000000000 */
[----:B------:R-:W-:-:S01]  /*2700*/  FADD R214, RZ, R102 ;  /* 0x00000066ffd67221 */ /* 0x000fc20000000000 */
[----:B------:R-:W-:Y:S01]  /*2710*/  FADD R213, RZ, R103 ;  /* 0x00000067ffd57221 */ /* 0x000fe20000000000 */
[----:B------:R-:W-:-:S01]  /*2720*/  FADD R212, RZ, R104 ;  /* 0x00000068ffd47221 */ /* 0x000fc20000000000 */
[----:B------:R-:W-:Y:S01]  /*2730*/  FADD R211, RZ, R105 ;  /* 0x00000069ffd37221 */ /* 0x000fe20000000000 */
[----:B------:R0:W-:Y:S01]  /*2740*/  STL [R1], R227 ;  /* 0x000000e301007387 */ /* 0x0001e20000100800 */
        /* <DEDUP_REMOVED lines=94> */
[----:B0-----:R-:W-:-:S05]  /*2d30*/  FADD R227, RZ, R67 ;  /* 0x00000043ffe37221 */ /* 0x001fca0000000000 */
[----:B------:R0:W-:Y:S02]  /*2d40*/  STL [R1+0x1c], R227 ;  /* 0x00001ce301007387 */ /* 0x0001e40000100800 */
        /* <DEDUP_REMOVED lines=39> */
[----:B------:R0:W-:Y:S04]  /*2fc0*/  STL [R1+0x6c], R227 ;  /* 0x00006ce301007387 */ /* 0x0001e80000100800 */
[----:B0-----:R0:W5:Y:S01]  /*2fd0*/  LDL.LU R227, [R1+0x88] ;  /* 0x0000880001e37983 */ /* 0x0011620000300800 */
[----:B------:R-:W-:-:S05]  /*2fe0*/  UMOV UR6, URZ ;  /* 0x0000003f00067c82 */ /* 0x000fca0008000000 */
.L_x_22:
[----:B------:R-:W-:Y:S01]  /*2ff0*/  UIADD3 UR23, UR5, 0x1, URZ ;  /* 0x0000000105177890 */ /* 0x000fe2000fffe03f */
[----:B------:R-:W-:-:S03]  /*3000*/  UMOV UR8, 0x1 ;  /* 0x0000000100087882 */ /* 0x000fc60000000000 */
[----:B------:R-:W-:-:S04]  /*3010*/  UISETP.NE.AND UP0, UPT, UR23, 0x4, UPT ;  /* 0x000000041700788c */ /* 0x000fc8000bf05270 */
[----:B------:R-:W-:Y:S02]  /*3020*/  USEL UR24, URZ, 0x1, UP0 ;  /* 0x000000013f187887 */ /* 0x000fe40008000000 */
[----:B------:R-:W-:Y:S02]  /*3030*/  USEL UR23, UR23, URZ, UP0 ;  /* 0x0000003f17177287 */ /* 0x000fe40008000000 */
[----:B------:R-:W-:-:S12]  /*3040*/  ULOP3.LUT UR24, UR4, UR24, URZ, 0x3c, !UPT ;  /* 0x0000001804187292 */ /* 0x000fd8000f8e3c3f */
.L_x_17:
[----:B------:R-:W-:-:S04]  /*3050*/  UISETP.LT.AND UP0, UPT, UR9, 0x1, UPT ;  /* 0x000000010900788c */ /* 0x000fc8000bf01270 */
[----:B------:R-:W-:-:S04]  /*3060*/  USEL UR16, UR9, 0x1, UP0 ;  /* 0x0000000109107887 */ /* 0x000fc80008000000 */
[----:B------:R-:W-:-:S04]  /*3070*/  UIADD3 UR26, UR9, -UR16, URZ ;  /* 0x80000010091a7290 */ /* 0x000fc8000fffe03f */
[----:B------:R-:W-:-:S06]  /*3080*/  UISETP.GE.AND UP0, UPT, UR26, 0x1, UPT ;  /* 0x000000011a00788c */ /* 0x000fcc000bf06270 */
[----:B------:R-:W-:-:S13]  /*3090*/  PLOP3.LUT P0, PT, PT, PT, UP0, 0x80, 0x0 ;  /* 0x000000000000781c */ /* 0x000fda0003f0f008 */
[----:B------:R-:W-:Y:S05]  /*30a0*/  @!P0 BRA `(.L_x_23) ;  /* 0x0000001000fc8947 */ /* 0x000fea0003800000 */
[----:B------:R-:W-:Y:S01]  /*30b0*/  UMOV UR25, UR5 ;  /* 0x0000000500197c82 */ /* 0x000fe20008000000 */
[----:B------:R-:W-:-:S05]  /*30c0*/  ULDC UR27, c[0x0][0x50c] ;  /* 0x00014300001b7ab9 */ /* 0x000fca0000000800 */
.L_x_31:
[----:B------:R-:W-:-:S06]  /*30d0*/  UISETP.NE.AND UP0, UPT, UR22, 0x3, UPT ;  /* 0x000000031600788c */ /* 0x000fcc000bf05270 */
[----:B------:R-:W-:-:S13]  /*30e0*/  PLOP3.LUT P1, PT, PT, PT, UP0, 0x80, 0x0 ;  /* 0x000000000000781c */ /* 0x000fda0003f2f008 */
[----:B-----5:R-:W-:Y:S05]  /*30f0*/  @!P1 BRA `(.L_x_24) ;  /* 0x0000000000049947 */ /* 0x020fea0003800000 */
[----:B------:R-:W-:Y:S01]  /*3100*/  BPT.TRAP 0x1 ;  /* 0x000000040000795c */ /* 0x000fe20000300000 */
.L_x_24:
[----:B------:R-:W1:Y:S01]  /*3110*/  S2UR UR16, SR_CgaCtaId ;  /* 0x00000000001079c3 */ /* 0x000e620000008800 */
[----:B------:R-:W-:Y:S01]  /*3120*/  UMOV UR11, 0x400 ;  /* 0x00000400000b7882 */ /* 0x000fe20000000000 */
[----:B------:R-:W-:-:S05]  /*3130*/  IMAD.U32 R229, RZ, RZ, UR24 ;  /* 0x00000018ffe57e24 */ /* 0x000fca000f8e00ff */
[----:B------:R-:W-:Y:S01]  /*3140*/  SHF.L.U32 R229, R229, 0x1f, RZ ;  /* 0x0000001fe5e57819 */ /* 0x000fe200000006ff */
[----:B-1----:R-:W-:-:S04]  /*3150*/  ULEA UR11, UR16, UR11, 0x18 ;  /* 0x0000000b100b7291 */ /* 0x002fc8000f8ec03f */
[----:B------:R-:W-:-:S09]  /*3160*/  ULEA UR16, UR23, UR11, 0x3 ;  /* 0x0000000b17107291 */ /* 0x000fd2000f8e183f */
[----:B------:R1:W2:Y:S01]  /*3170*/  SYNCS.PHASECHK.TRANS64.TRYWAIT P0, [UR16], R229 ;  /* 0x000000e5ff0075a7 */ /* 0x0002a20008000150 */
[----:B------:R-:W-:Y:S05]  /*3180*/  @!P1 BRA `(.L_x_25) ;  /* 0x0000000000049947 */ /* 0x000fea0003800000 */
[----:B------:R-:W-:Y:S01]  /*3190*/  BPT.TRAP 0x1 ;  /* 0x000000040000795c */ /* 0x000fe20000300000 */
.L_x_25:
[----:B--2---:R-:W-:Y:S05]  /*31a0*/  @P0 BRA `(.L_x_26) ;  /* 0x0000000000080947 */ /* 0x004fea0003800000 */
[----:B------:R-:W2:Y:S02]  /*31b0*/  SYNCS.PHASECHK.TRANS64.TRYWAIT P0, [UR16], R229 ;  /* 0x000000e5ff0075a7 */ /* 0x000ea40008000150 */
[----:B--2---:R-:W-:Y:S05]  /*31c0*/  @!P0 BRA `(.L_x_27) ;  /* 0x000000d400808947 */ /* 0x004fea0003800000 */
.L_x_26:
[----:B------:R-:W-:Y:S01]  /*31d0*/  UIADD3 UR16, UR11, 0x20100, URZ ;  /* 0x000201000b107890 */ /* 0x000fe2000fffe03f */
[----:B------:R-:W-:Y:S01]  /*31e0*/  WARPGROUP.ARRIVE ;  /* 0x00000000000079c5 */ /* 0x000fe20000000000 */
[----:B------:R-:W-:Y:S02]  /*31f0*/  UISETP.NE.AND UP0, UPT, UR7, URZ, UPT ;  /* 0x0000003f0700728c */ /* 0x000fe4000bf05270 */
[----:B------:R-:W-:Y:S02]  /*3200*/  USHF.R.U32.HI UR16, URZ, 0x4, UR16 ;  /* 0x000000043f107899 */ /* 0x000fe40008011610 */
[----:B------:R-:W-:Y:S02]  /*3210*/  USEL UR8, UR8, URZ, !UP0 ;  /* 0x0000003f08087287 */ /* 0x000fe4000c000000 */
[----:B------:R-:W-:Y:S02]  /*3220*/  ULOP3.LUT UR16, UR16, 0x3fff, URZ, 0xc0, !UPT ;  /* 0x00003fff10107892 */ /* 0x000fe4000f8ec03f */
[----:B------:R-:W-:-:S02]  /*3230*/  UISETP.NE.U32.AND UP0, UPT, UR8, URZ, UPT ;  /* 0x0000003f0800728c */ /* 0x000fc4000bf05070 */
[----:B------:R-:W-:Y:S02]  /*3240*/  ULOP3.LUT UR7, UR10, 0x10000, URZ, 0xfc, !UPT ;  /* 0x000100000a077892 */ /* 0x000fe4000f8efc3f */
[----:B------:R-:W-:Y:S02]  /*3250*/  ULOP3.LUT UR8, UR16, 0x10000, URZ, 0xfc, !UPT ;  /* 0x0001000010087892 */ /* 0x000fe4000f8efc3f */
[----:B------:R-:W-:Y:S02]  /*3260*/  ULEA UR7, UR23, UR7, 0xb ;  /* 0x0000000717077291 */ /* 0x000fe4000f8e583f */
[----:B------:R-:W-:Y:S01]  /*3270*/  ULEA UR8, UR23, UR8, 0xa ;  /* 0x0000000817087291 */ /* 0x000fe2000f8e503f */
[----:B------:R-:W-:Y:S01]  /*3280*/  UMOV UR17, 0x40000040 ;  /* 0x4000004000117882 */ /* 0x000fe20000000000 */
[----:B------:R-:W-:Y:S01]  /*3290*/  UMOV UR19, 0x40000040 ;  /* 0x4000004000137882 */ /* 0x000fe20000000000 */
[----:B------:R-:W-:Y:S02]  /*32a0*/  UIADD3 UR6, UR6, 0x4, URZ ;  /* 0x0000000406067890 */ /* 0x000fe4000fffe03f */
[----:B------:R-:W-:-:S02]  /*32b0*/  UMOV UR16, UR7 ;  /* 0x0000000700107c82 */ /* 0x000fc40008000000 */
[----:B------:R-:W-:Y:S02]  /*32c0*/  UMOV UR18, UR8 ;  /* 0x0000000800127c82 */ /* 0x000fe40008000000 */
[----:B------:R-:W-:Y:S01]  /*32d0*/  QGMMA.64x128x32.F32.E5M2.E5M2 R88, gdesc[UR16], R88, UP0 ;  /* 0x01e00000105879f3 */ /* 0x000fe2000bf03858 */
[----:B------:R-:W-:Y:S01]  /*32e0*/  UIADD3 UR16, UR7, 0x400, URZ ;  /* 0x0000040007107890 */ /* 0x000fe2000fffe03f */
[----:B------:R-:W-:-:S10]  /*32f0*/  UMOV UR17, 0x40000040 ;  /* 0x4000004000117882 */ /* 0x000fd40000000000 */
[----:B------:R-:W-:Y:S01]  /*3300*/  QGMMA.64x128x32.F32.E5M2.E5M2 R24, gdesc[UR16], R24, UP0 ;  /* 0x01e00000101879f3 */ /* 0x000fe2000bf03818 */
[----:B------:R-:W-:Y:S02]  /*3310*/  UIADD3 UR16, UR7, 0x2, URZ ;  /* 0x0000000207107890 */ /* 0x000fe4000fffe03f */
[----:B------:R-:W-:Y:S01]  /*3320*/  UIADD3 UR18, UR8, 0x2, URZ ;  /* 0x0000000208127890 */ /* 0x000fe2000fffe03f */
[----:B------:R-:W-:Y:S01]  /*3330*/  UMOV UR17, 0x40000040 ;  /* 0x4000004000117882 */ /* 0x000fe20000000000 */
[----:B------:R-:W-:Y:S01]  /*3340*/  UMOV UR19, 0x40000040 ;  /* 0x4000004000137882 */ /* 0x000fe20000000000 */
[----:B------:R-:W-:-:S06]  /*3350*/  UISETP.NE.AND UP0, UPT, UR6, UR27, UPT ;  /* 0x0000001b0600728c */ /* 0x000fcc000bf05270 */
        /* <DEDUP_REMOVED lines=18> */
[----:B------:R-:W-:Y:S01]  /*3480*/  UMOV UR17, 0x40000040 ;  /* 0x4000004000117882 */ /* 0x000fe20000000000 */
[----:B------:R-:W-:-:S06]  /*3490*/  USEL UR7, URZ, 0x1, UP0 ;  /* 0x000000013f077887 */ /* 0x000fcc0008000000 */
[----:B------:R-:W-:-:S03]  /*34a0*/  ISETP.NE.AND P0, PT, RZ, UR7, PT ;  /* 0x00000007ff007c0c */ /* 0x000fc6000bf05270 */
[----:B------:R-:W-:Y:S03]  /*34b0*/  QGMMA.64x128x32.F32.E5M2.E5M2 R24, gdesc[UR16], R24, gsb0 ;  /* 0x01e00000101879f3 */ /* 0x000fe60008003818 */
[----:B------:R-:W-:-:S07]  /*34c0*/  WARPGROUP.DEPBAR.LE gsb0, 0x1 ;  /* 0x00008000000079c5 */ /* 0x000fce0000010100 */
[----:B------:R-:W-:Y:S05]  /*34d0*/  @!P0 BRA `(.L_x_28) ;  /* 0x0000000c00708947 */ /* 0x000fea0003800000 */
[----:B------:R-:W-:Y:S02]  /*34e0*/  WARPGROUP.DEPBAR.LE gsb0, 0x0 ;  /* 0x00008000000079c5 */ /* 0x000fe40000010000 */
[----:B-----5:R-:W-:-:S01]  /*34f0*/  FADD R227, R89, R227 ;  /* 0x000000e359e37221 */ /* 0x020fc20000000000 */
[----:B------:R-:W-:Y:S01]  /*3500*/  FADD R226, R90, R226 ;  /* 0x000000e25ae27221 */ /* 0x000fe20000000000 */
[----:B------:R-:W-:-:S01]  /*3510*/  FADD R225, R91, R225 ;  /* 0x000000e15be17221 */ /* 0x000fc20000000000 */
[----:B------:R-:W-:Y:S01]  /*3520*/  FADD R224, R92, R224 ;  /* 0x000000e05ce07221 */ /* 0x000fe20000000000 */
[----:B------:R-:W-:-:S01]  /*3530*/  FADD R223, R93, R223 ;  /* 0x000000df5ddf7221 */ /* 0x000fc20000000000 */
[----:B------:R2:W-:Y:S01]  /*3540*/  STL [R1+0x88], R227 ;  /* 0x000088e301007387 */ /* 0x0005e20000100800 */
[----:B------:R-:W-:-:S01]  /*3550*/  FADD R222, R94, R222 ;  /* 0x000000de5ede7221 */ /* 0x000fc20000000000 */
[----:B------:R-:W-:Y:S01]  /*3560*/  FADD R221, R95, R221 ;  /* 0x000000dd5fdd7221 */ /* 0x000fe20000000000 */
[----:B------:R-:W-:-:S01]  /*3570*/  FADD R220, R96, R220 ;  /* 0x000000dc60dc7221 */ /* 0x000fc20000000000 */
[----:B------:R-:W-:Y:S01]  /*3580*/  FADD R219, R97, R219 ;  /* 0x000000db61db7221 */ /* 0x000fe20000000000 */
[----:B------:R-:W-:-:S01]  /*3590*/  FADD R218, R98, R218 ;  /* 0x000000da62da7221 */ /* 0x000fc20000000000 */
[----:B------:R-:W-:Y:S01]  /*35a0*/  FADD R217, R99, R217 ;  /* 0x000000d963d97221 */ /* 0x000fe20000000000 */
[----:B------:R-:W-:-:S01]  /*35b0*/  FADD R216, R100, R216 ;  /* 0x000000d864d87221 */ /* 0x000fc20000000000 */
[----:B------:R-:W-:Y:S01]  /*35c0*/  FADD R215, R101, R215 ;  /* 0x000000d765d77221 */ /* 0x000fe20000000000 */
[----:B------:R-:W-:-:S01]  /*35d0*/  FADD R214, R102, R214 ;  /* 0x000000d666d67221 */ /* 0x000fc20000000000 */
[----:B--2---:R-:W2:Y:S01]  /*35e0*/  LDL.LU R227, [R1+0x28] ;  /* 0x0000280001e37983 */ /* 0x004ea20000300800 */
[----:B------:R-:W-:-:S01]  /*35f0*/  FADD R213, R103, R213 ;  /* 0x000000d567d57221 */ /* 0x000fc20000000000 */
[----:B------:R-:W-:Y:S01]  /*3600*/  FADD R212, R104, R212 ;  /* 0x000000d468d47221 */ /* 0x000fe20000000000 */
[----:B------:R-:W-:-:S01]  /*3610*/  FADD R211, R105, R211 ;  /* 0x000000d369d37221 */ /* 0x000fc20000000000 */
[----:B------:R3:W-:Y:S01]  /*3620*/  STL [R1+0x8c], R226 ;  /* 0x00008ce201007387 */ /* 0x0007e20000100800 */
[----:B------:R-:W-:-:S03]  /*3630*/  FADD R228, R88, R228 ;  /* 0x000000e458e47221 */ /* 0x000fc60000000000 */
[----:B---3--:R-:W3:Y:S04]  /*3640*/  LDL.LU R226, [R1+0x24] ;  /* 0x0000240001e27983 */ /* 0x008ee80000300800 */
[----:B------:R4:W-:Y:S04]  /*3650*/  STL [R1+0x90], R225 ;  /* 0x000090e101007387 */ /* 0x0009e80000100800 */
[----:B----4-:R-:W4:Y:S04]  /*3660*/  LDL.LU R225, [R1+0x20] ;  /* 0x0000200001e17983 */ /* 0x010f280000300800 */
[----:B------:R0:W-:Y:S04]  /*3670*/  STL [R1+0x94], R224 ;  /* 0x000094e001007387 */ /* 0x0001e80000100800 */
[----:B0-----:R-:W4:Y:S04]  /*3680*/  LDL.LU R224, [R1+0x1c] ;  /* 0x00001c0001e07983 */ /* 0x001f280000300800 */
        /* <DEDUP_REMOVED lines=13> */
[----:B0-----:R-:W4:Y:S04]  /*3760*/  LDL.LU R217, [R1] ;  /* 0x0000000001d97983 */ /* 0x001f280000300800 */
[----:B------:R-:W-:Y:S04]  /*3770*/  STL [R1+0xb4], R216 ;  /* 0x0000b4d801007387 */ /* 0x000fe80000100800 */
[----:B------:R-:W-:Y:S04]  /*3780*/  STL [R1+0xb8], R215 ;  /* 0x0000b8d701007387 */ /* 0x000fe80000100800 */
[----:B------:R-:W-:Y:S04]  /*3790*/  STL [R1+0xbc], R214 ;  /* 0x0000bcd601007387 */ /* 0x000fe80000100800 */
[----:B------:R-:W-:Y:S04]  /*37a0*/  STL [R1+0xc0], R213 ;  /* 0x0000c0d501007387 */ /* 0x000fe80000100800 */
[----:B------:R-:W-:Y:S04]  /*37b0*/  STL [R1+0xc4], R212 ;  /* 0x0000c4d401007387 */ /* 0x000fe80000100800 */
[----:B------:R0:W-:Y:S01]  /*37c0*/  STL [R1+0xc8], R211 ;  /* 0x0000c8d301007387 */ /* 0x0001e20000100800 */
[----:B--2---:R-:W-:-:S01]  /*37d0*/  FADD R227, R70, R227 ;  /* 0x000000e346e37221 */ /* 0x004fc20000000000 */
[----:B---3--:R-:W-:Y:S01]  /*37e0*/  FADD R226, R69, R226 ;  /* 0x000000e245e27221 */ /* 0x008fe20000000000 */
[----:B----4-:R-:W-:-:S01]  /*37f0*/  FADD R225, R68, R225 ;  /* 0x000000e144e17221 */ /* 0x010fc20000000000 */
[----:B------:R-:W-:Y:S01]  /*3800*/  FADD R224, R67, R224 ;  /* 0x000000e043e07221 */ /* 0x000fe20000000000 */
[----:B------:R-:W-:-:S01]  /*3810*/  FADD R223, R66, R223 ;  /* 0x000000df42df7221 */ /* 0x000fc20000000000 */
[----:B------:R-:W-:Y:S01]  /*3820*/  FADD R222, R65, R222 ;  /* 0x000000de41de7221 */ /* 0x000fe20000000000 */
[----:B------:R-:W-:-:S01]  /*3830*/  FADD R221, R64, R221 ;  /* 0x000000dd40dd7221 */ /* 0x000fc20000000000 */
[----:B------:R-:W-:Y:S01]  /*3840*/  FADD R220, R63, R220 ;  /* 0x000000dc3fdc7221 */ /* 0x000fe20000000000 */
[----:B------:R-:W-:-:S01]  /*3850*/  FADD R219, R62, R219 ;  /* 0x000000db3edb7221 */ /* 0x000fc20000000000 */
[----:B------:R-:W-:Y:S01]  /*3860*/  FADD R218, R61, R218 ;  /* 0x000000da3dda7221 */ /* 0x000fe20000000000 */
[----:B------:R-:W-:-:S05]  /*3870*/  FADD R217, R60, R217 ;  /* 0x000000d93cd97221 */ /* 0x000fca0000000000 */
[----:B------:R2:W-:Y:S04]  /*3880*/  STL [R1], R217 ;  /* 0x000000d901007387 */ /* 0x0005e80000100800 */
[----:B------:R3:W-:Y:S04]  /*3890*/  STL [R1+0x4], R218 ;  /* 0x000004da01007387 */ /* 0x0007e80000100800 */
[----:B------:R4:W-:Y:S04]  /*38a0*/  STL [R1+0x8], R219 ;  /* 0x000008db01007387 */ /* 0x0009e80000100800 */
[----:B------:R1:W-:Y:S04]  /*38b0*/  STL [R1+0xc], R220 ;  /* 0x00000cdc01007387 */ /* 0x0003e80000100800 */
[----:B------:R1:W-:Y:S04]  /*38c0*/  STL [R1+0x10], R221 ;  /* 0x000010dd01007387 */ /* 0x0003e80000100800 */
[----:B------:R1:W-:Y:S04]  /*38d0*/  STL [R1+0x14], R222 ;  /* 0x000014de01007387 */ /* 0x0003e80000100800 */
[----:B------:R1:W-:Y:S04]  /*38e0*/  STL [R1+0x18], R223 ;  /* 0x000018df01007387 */ /* 0x0003e80000100800 */
[----:B------:R1:W-:Y:S04]  /*38f0*/  STL [R1+0x1c], R224 ;  /* 0x00001ce001007387 */ /* 0x0003e80000100800 */
[----:B0-----:R-:W4:Y:S04]  /*3900*/  LDL.LU R211, [R1+0x2c] ;  /* 0x00002c0001d37983 */ /* 0x001f280000300800 */
[----:B------:R0:W-:Y:S04]  /*3910*/  STL [R1+0x20], R225 ;  /* 0x000020e101007387 */ /* 0x0001e80000100800 */
[----:B------:R-:W4:Y:S04]  /*3920*/  LDL.LU R212, [R1+0x30] ;  /* 0x0000300001d47983 */ /* 0x000f280000300800 */
[----:B------:R0:W-:Y:S04]  /*3930*/  STL [R1+0x24], R226 ;  /* 0x000024e201007387 */ /* 0x0001e80000100800 */
[----:B------:R-:W4:Y:S04]  /*3940*/  LDL.LU R213, [R1+0x34] ;  /* 0x0000340001d57983 */ /* 0x000f280000300800 */
[----:B------:R0:W-:Y:S04]  /*3950*/  STL [R1+0x28], R227 ;  /* 0x000028e301007387 */ /* 0x0001e80000100800 */
[----:B------:R-:W4:Y:S04]  /*3960*/  LDL.LU R214, [R1+0x38] ;  /* 0x0000380001d67983 */ /* 0x000f280000300800 */
[----:B------:R-:W4:Y:S04]  /*3970*/  LDL.LU R215, [R1+0x3c] ;  /* 0x00003c0001d77983 */ /* 0x000f280000300800 */
[----:B------:R-:W4:Y:S04]  /*3980*/  LDL.LU R216, [R1+0x40] ;  /* 0x0000400001d87983 */ /* 0x000f280000300800 */
[----:B--2---:R-:W2:Y:S04]  /*3990*/  LDL.LU R217, [R1+0x44] ;  /* 0x0000440001d97983 */ /* 0x004ea80000300800 */
[----:B---3--:R-:W3:Y:S04]  /*39a0*/  LDL.LU R218, [R1+0x48] ;  /* 0x0000480001da7983 */ /* 0x008ee80000300800 */
[----:B----4-:R-:W4:Y:S04]  /*39b0*/  LDL.LU R219, [R1+0x4c] ;  /* 0x00004c0001db7983 */ /* 0x010f280000300800 */
[----:B-1----:R-:W4:Y:S04]  /*39c0*/  LDL.LU R220, [R1+0x50] ;  /* 0x0000500001dc7983 */ /* 0x002f280000300800 */
[----:B------:R-:W4:Y:S04]  /*39d0*/  LDL.LU R221, [R1+0x54] ;  /* 0x0000540001dd7983 */ /* 0x000f280000300800 */
[----:B------:R-:W4:Y:S04]  /*39e0*/  LDL.LU R222, [R1+0x58] ;  /* 0x0000580001de7983 */ /* 0x000f280000300800 */
[----:B------:R-:W4:Y:S04]  /*39f0*/  LDL.LU R223, [R1+0x5c] ;  /* 0x00005c0001df7983 */ /* 0x000f280000300800 */
[----:B------:R-:W4:Y:S04]  /*3a00*/  LDL.LU R224, [R1+0x60] ;  /* 0x0000600001e07983 */ /* 0x000f280000300800 */
[----:B0-----:R-:W4:Y:S04]  /*3a10*/  LDL.LU R225, [R1+0x64] ;  /* 0x0000640001e17983 */ /* 0x001f280000300800 */
[----:B------:R-:W4:Y:S04]  /*3a20*/  LDL.LU R226, [R1+0x68] ;  /* 0x0000680001e27983 */ /* 0x000f280000300800 */
[----:B------:R-:W4:Y:S01]  /*3a30*/  LDL.LU R227, [R1+0x6c] ;  /* 0x00006c0001e37983 */ /* 0x000f220000300800 */
[----:B------:R-:W-:-:S05]  /*3a40*/  FADD R211, R71, R211 ;  /* 0x000000d347d37221 */ /* 0x000fca0000000000 */
[----:B------:R0:W-:Y:S01]  /*3a50*/  STL [R1+0x2c], R211 ;  /* 0x00002cd301007387 */ /* 0x0001e20000100800 */
[----:B------:R-:W-:-:S03]  /*3a60*/  FADD R212, R72, R212 ;  /* 0x000000d448d47221 */ /* 0x000fc60000000000 */
[----:B0-----:R0:W5:Y:S01]  /*3a70*/  LDL.LU R211, [R1+0xc8] ;  /* 0x0000c80001d37983 */ /* 0x0011620000300800 */
[----:B------:R-:W-:-:S03]  /*3a80*/  FADD R213, R73, R213 ;  /* 0x000000d549d57221 */ /* 0x000fc60000000000 */
[----:B------:R1:W-:Y:S01]  /*3a90*/  STL [R1+0x30], R212 ;  /* 0x000030d401007387 */ /* 0x0003e20000100800 */
[----:B------:R-:W-:-:S01]  /*3aa0*/  FADD R214, R74, R214 ;  /* 0x000000d64ad67221 */ /* 0x000fc20000000000 */
[----:B------:R-:W-:Y:S02]  /*3ab0*/  FADD R215, R75, R215 ;  /* 0x000000d74bd77221 */ /* 0x000fe40000000000 */
[----:B-1----:R0:W5:Y:S01]  /*3ac0*/  LDL.LU R212, [R1+0xc4] ;  /* 0x0000c40001d47983 */ /* 0x0021620000300800 */
[----:B------:R-:W-:-:S03]  /*3ad0*/  FADD R216, R76, R216 ;  /* 0x000000d84cd87221 */ /* 0x000fc60000000000 */
[----:B------:R1:W-:Y:S01]  /*3ae0*/  STL [R1+0x34], R213 ;  /* 0x000034d501007387 */ /* 0x0003e20000100800 */
[----:B--2---:R-:W-:-:S03]  /*3af0*/  FADD R217, R77, R217 ;  /* 0x000000d94dd97221 */ /* 0x004fc60000000000 */
[----:B-1----:R0:W5:Y:S01]  /*3b00*/  LDL.LU R213, [R1+0xc0] ;  /* 0x0000c00001d57983 */ /* 0x0021620000300800 */
[----:B---3--:R-:W-:-:S03]  /*3b10*/  FADD R218, R78, R218 ;  /* 0x000000da4eda7221 */ /* 0x008fc60000000000 */
[----:B------:R1:W-:Y:S01]  /*3b20*/  STL [R1+0x38], R214 ;  /* 0x000038d601007387 */ /* 0x0003e20000100800 */
[----:B----4-:R-:W-:-:S01]  /*3b30*/  FADD R219, R79, R219 ;  /* 0x000000db4fdb7221 */ /* 0x010fc20000000000 */
[----:B------:R-:W-:Y:S02]  /*3b40*/  FADD R220, R80, R220 ;  /* 0x000000dc50dc7221 */ /* 0x000fe40000000000 */
[----:B-1----:R0:W5:Y:S04]  /*3b50*/  LDL.LU R214, [R1+0xbc] ;  /* 0x0000bc0001d67983 */ /* 0x0021680000300800 */
[----:B------:R1:W-:Y:S01]  /*3b60*/  STL [R1+0x3c], R215 ;  /* 0x00003cd701007387 */ /* 0x0003e20000100800 */
[----:B------:R-:W-:-:S01]  /*3b70*/  FADD R221, R81, R221 ;  /* 0x000000dd51dd7221 */ /* 0x000fc20000000000 */
[----:B------:R-:W-:-:S02]  /*3b80*/  FADD R222, R82, R222 ;  /* 0x000000de52de7221 */ /* 0x000fc40000000000 */
[----:B-1----:R0:W5:Y:S04]  /*3b90*/  LDL.LU R215, [R1+0xb8] ;  /* 0x0000b80001d77983 */ /* 0x0021680000300800 */
[----:B------:R1:W-:Y:S01]  /*3ba0*/  STL [R1+0x40], R216 ;  /* 0x000040d801007387 */ /* 0x0003e20000100800 */
[----:B------:R-:W-:-:S03]  /*3bb0*/  FADD R223, R83, R223 ;  /* 0x000000df53df7221 */ /* 0x000fc60000000000 */
        /* <DEDUP_REMOVED lines=13> */
[----:B------:R1:W-:Y:S04]  /*3c90*/  STL [R1+0x54], R221 ;  /* 0x000054dd01007387 */ /* 0x0003e80000100800 */
        /* <DEDUP_REMOVED lines=12> */
[----:B-1----:R0:W5:Y:S01]  /*3d60*/  LDL.LU R227, [R1+0x88] ;  /* 0x0000880001e37983 */ /* 0x0021620000300800 */
        /* <DEDUP_REMOVED lines=82> */
[----:B0-----:R-:W-:-:S06]  /*4290*/  UMOV UR6, URZ ;  /* 0x0000003f00067c82 */ /* 0x001fcc0008000000 */
.L_x_28:
[----:B------:R-:W-:Y:S05]  /*42a0*/  @!P1 BRA `(.L_x_29) ;  /* 0x0000000000049947 */ /* 0x000fea0003800000 */
[----:B------:R-:W-:Y:S01]  /*42b0*/  BPT.TRAP 0x1 ;  /* 0x000000040000795c */ /* 0x000fe20000300000 */
.L_x_29:
[----:B------:R2:W-:Y:S04]  /*42c0*/  STL [R1+0x8c], R2 ;  /* 0x00008c0201007387 */ /* 0x0005e80000100800 */
[----:B--2---:R-:W2:Y:S04]  /*42d0*/  LDL R2, [R1+0x70] ;  /* 0x0000700001027983 */ /* 0x004ea80000100800 */
[----:B-----5:R3:W-:Y:S04]  /*42e0*/  STL [R1+0x88], R0 ;  /* 0x0000880001007387 */ /* 0x0207e80000100800 */
[----:B---3--:R-:W3:Y:S01]  /*42f0*/  LDL R0, [R1+0x74] ;  /* 0x0000740001007983 */ /* 0x008ee20000100800 */
[----:B-1----:R-:W-:Y:S01]  /*4300*/  IMAD.U32 R229, RZ, RZ, UR25 ;  /* 0x00000019ffe57e24 */ /* 0x002fe2000f8e00ff */
[----:B--2---:R-:W-:-:S02]  /*4310*/  ISETP.NE.AND P0, PT, R2, RZ, PT ;  /* 0x000000ff0200720c */ /* 0x004fc40003f05270 */
[----:B------:R1:W5:Y:S11]  /*4320*/  LDL.LU R2, [R1+0x8c] ;  /* 0x00008c0001027983 */ /* 0x0003760000300800 */
[----:B------:R-:W-:-:S05]  /*4330*/  @P0 LEA R229, R229, UR11, 0x3 ;  /* 0x0000000be5e50c11 */ /* 0x000fca000f8e18ff */
[----:B------:R-:W-:-:S05]  /*4340*/  @P0 VIADD R229, R229, 0x20 ;  /* 0x00000020e5e50836 */ /* 0x000fca0000000000 */
[----:B---3--:R-:W-:Y:S02]  /*4350*/  @P0 PRMT R229, R0, 0x654, R229 ;  /* 0x0000065400e50816 */ /* 0x008fe400000000e5 */
[----:B------:R1:W5:Y:S01]  /*4360*/  LDL.LU R0, [R1+0x88] ;  /* 0x0000880001007983 */ /* 0x0003620000300800 */
[----:B------:R-:W-:Y:S01]  /*4370*/  UISETP.GT.U32.AND UP0, UPT, UR13, 0x1, UPT ;  /* 0x000000010d00788c */ /* 0x000fe2000bf04070 */
[----:B------:R1:W-:Y:S05]  /*4380*/  @P0 SYNCS.ARRIVE.TRANS64.RED.A1T0 RZ, [R229+URZ], RZ ;  /* 0x000000ffe5ff09a7 */ /* 0x0003ea000810043f */
[----:B------:R-:W-:-:S13]  /*4390*/  PLOP3.LUT P0, PT, PT, PT, UP0, 0x80, 0x0 ;  /* 0x000000000000781c */ /* 0x000fda0003f0f008 */
[----:B-1----:R-:W-:Y:S05]  /*43a0*/  @P0 BRA `(.L_x_30) ;  /* 0x0000000000040947 */ /* 0x002fea0003800000 */
[----:B------:R-:W-:Y:S01]  /*43b0*/  BPT.TRAP 0x1 ;  /* 0x000000040000795c */ /* 0x000fe20000300000 */
.L_x_30:
[----:B------:R-:W-:Y:S02]  /*43c0*/  UISETP.GT.AND UP2, UPT, UR26, 0x1, UPT ;  /* 0x000000011a00788c */ /* 0x000fe4000bf44270 */
[----:B------:R-:W-:Y:S02]  /*43d0*/  UIADD3 UR23, UR23, 0x1, URZ ;  /* 0x0000000117177890 */ /* 0x000fe4000fffe03f */
[----:B------:R-:W-:Y:S02]  /*43e0*/  UIADD3 UR25, UR25, 0x1, URZ ;  /* 0x0000000119197890 */ /* 0x000fe4000fffe03f */
[----:B------:R-:W-:Y:S01]  /*43f0*/  PLOP3.LUT P0, PT, PT, PT, UP2, 0x80, 0x0 ;  /* 0x000000000000781c */ /* 0x000fe20003f0f028 */
[----:B------:R-:W-:Y:S02]  /*4400*/  UISETP.NE.AND UP0, UPT, UR23, 0x4, UPT ;  /* 0x000000041700788c */ /* 0x000fe4000bf05270 */
[----:B------:R-:W-:Y:S02]  /*4410*/  UIADD3 UR16, UR26, -0x1, URZ ;  /* 0xffffffff1a107890 */ /* 0x000fe4000fffe03f */
[----:B------:R-:W-:-:S02]  /*4420*/  USEL UR8, URZ, 0x1, UP0 ;  /* 0x000000013f087887 */ /* 0x000fc40008000000 */
[----:B------:R-:W-:Y:S02]  /*4430*/  UISETP.NE.AND UP1, UPT, UR25, 0x4, UPT ;  /* 0x000000041900788c */ /* 0x000fe4000bf25270 */
[----:B------:R-:W-:Y:S02]  /*4440*/  ULOP3.LUT UR24, UR24, UR8, URZ, 0x3c, !UPT ;  /* 0x0000000818187292 */ /* 0x000fe4000f8e3c3f */
[----:B------:R-:W-:Y:S02]  /*4450*/  USEL UR23, UR23, URZ, UP0 ;  /* 0x0000003f17177287 */ /* 0x000fe40008000000 */
[----:B------:R-:W-:Y:S01]  /*4460*/  USEL UR25, UR25, URZ, UP1 ;  /* 0x0000003f19197287 */ /* 0x000fe20008800000 */
[----:B------:R-:W-:Y:S01]  /*4470*/  UMOV UR8, 0x1 ;  /* 0x0000000100087882 */ /* 0x000fe20000000000 */
[----:B------:R-:W-:Y:S01]  /*4480*/  UMOV UR26, UR16 ;  /* 0x00000010001a7c82 */ /* 0x000fe20008000000 */
[----:B------:R-:W-:Y:S09]  /*4490*/  @P0 BRA `(.L_x_31) ;  /* 0xffffffec000c0947 */ /* 0x000ff2000383ffff */
.L_x_23:
[----:B------:R-:W-:-:S04]  /*44a0*/  UISETP.NE.AND UP0, UPT, UR6, URZ, UPT ;  /* 0x0000003f0600728c */ /* 0x000fc8000bf05270 */
[----:B------:R-:W-:-:S06]  /*44b0*/  USEL UR6, URZ, 0x1, !UP0 ;  /* 0x000000013f067887 */ /* 0x000fcc000c000000 */
[----:B------:R-:W-:-:S13]  /*44c0*/  ISETP.NE.AND P0, PT, RZ, UR6, PT ;  /* 0x00000006ff007c0c */ /* 0x000fda000bf05270 */
[----:B------:R-:W-:Y:S05]  /*44d0*/  @!P0 BRA `(.L_x_32) ;  /* 0x0000000c00c48947 */ /* 0x000fea0003800000 */
[----:B------:R-:W-:Y:S02]  /*44e0*/  WARPGROUP.DEPBAR.LE gsb0, 0x0 ;  /* 0x00008000000079c5 */ /* 0x000fe40000010000 */
[----:B-----5:R-:W-:Y:S01]  /*44f0*/  FADD R227, R89, R227 ;  /* 0x000000e359e37221 */ /* 0x020fe20000000000 */
[----:B------:R-:W-:-:S04]  /*4500*/  FADD R228, R88, R228 ;  /* 0x000000e458e47221 */ /* 0x000fc80000000000 */
[----:B------:R1:W-:Y:S04]  /*4510*/  STL [R1+0x88], R227 ;  /* 0x000088e301007387 */ /* 0x0003e80000100800 */
[----:B-1----:R-:W2:Y:S04]  /*4520*/  LDL.LU R227, [R1+0x6c] ;  /* 0x00006c0001e37983 */ /* 0x002ea80000300800 */
[----:B--2---:R1:W-:Y:S04]  /*4530*/  STL [R1+0x8c], R227 ;  /* 0x00008ce301007387 */ /* 0x0043e80000100800 */
        /* <DEDUP_REMOVED lines=52> */
[----:B-1----:R-:W2:Y:S01]  /*4880*/  LDL.LU R227, [R1] ;  /* 0x0000000001e37983 */ /* 0x002ea20000300800 */
[----:B------:R-:W-:Y:S01]  /*4890*/  FADD R226, R90, R226 ;  /* 0x000000e25ae27221 */ /* 0x000fe20000000000 */
        /* <DEDUP_REMOVED lines=97> */
[----:B--2---:R-:W-:-:S05]  /*4eb0*/  FADD R227, R60, R227 ;  /* 0x000000e33ce37221 */ /* 0x004fca0000000000 */
[----:B------:R1:W-:Y:S04]  /*4ec0*/  STL [R1], R227 ;  /* 0x000000e301007387 */ /* 0x0003e80000100800 */
[----:B-1----:R-:W2:Y:S02]  /*4ed0*/  LDL.LU R227, [R1+0xf4] ;  /* 0x0000f40001e37983 */ /* 0x002ea40000300800 */
[----:B--2---:R-:W-:-:S05]  /*4ee0*/  FADD R227, R61, R227 ;  /* 0x000000e33de37221 */ /* 0x004fca0000000000 */
[----:B------:R1:W-:Y:S04]  /*4ef0*/  STL [R1+0x4], R227 ;  /* 0x000004e301007387 */ /* 0x0003e80000100800 */
        /* <DEDUP_REMOVED lines=78> */
[----:B-1----:R1:W5:Y:S02]  /*53e0*/  LDL.LU R227, [R1+0x88] ;  /* 0x0000880001e37983 */ /* 0x0023640000300800 */
.L_x_32:
[----:B------:R-:W-:Y:S02]  /*53f0*/  WARPGROUP.DEPBAR.LE gsb0, 0x0 ;  /* 0x00008000000079c5 */ /* 0x000fe40000010000 */
[----:B------:R-:W2:Y:S02]  /*5400*/  LDC R24, c[0x0][0x28c] ;  /* 0x0000a300ff187b82 */ /* 0x000ea40000000800 */
[----:B--2---:R-:W-:-:S13]  /*5410*/  ISETP.GE.AND P0, PT, R24, 0x1, PT ;  /* 0x000000011800780c */ /* 0x004fda0003f06270 */
[----:B------:R-:W-:Y:S05]  /*5420*/  @!P0 BRA `(.L_x_33) ;  /* 0x0000000000688947 */ /* 0x000fea0003800000 */
[----:B------:R-:W-:-:S06]  /*5430*/  UISETP.NE.AND UP0, UPT, UR22, 0x3, UPT ;  /* 0x000000031600788c */ /* 0x000fcc000bf05270 */
[----:B------:R-:W-:-:S13]  /*5440*/  PLOP3.LUT P0, PT, PT, PT, UP0, 0x80, 0x0 ;  /* 0x000000000000781c */ /* 0x000fda0003f0f008 */
[----:B------:R-:W-:Y:S05]  /*5450*/  @!P0 BRA `(.L_x_34) ;  /* 0x0000000000048947 */ /* 0x000fea0003800000 */
[----:B------:R-:W-:Y:S01]  /*5460*/  BPT.TRAP 0x1 ;  /* 0x000000040000795c */ /* 0x000fe20000300000 */
.L_x_34:
[----:B-----5:R2:W-:Y:S04]  /*5470*/  STL [R1+0x8c], R2 ;  /* 0x00008c0201007387 */ /* 0x0205e80000100800 */
[----:B--2---:R-:W2:Y:S04]  /*5480*/  LDL R2, [R1+0x70] ;  /* 0x0000700001027983 */ /* 0x004ea80000100800 */
[----:B------:R3:W-:Y:S04]  /*5490*/  STL [R1+0x88], R0 ;  /* 0x0000880001007387 */ /* 0x0007e80000100800 */
[----:B---3--:R-:W3:Y:S01]  /*54a0*/  LDL R0, [R1+0x74] ;  /* 0x0000740001007983 */ /* 0x008ee20000100800 */
[----:B------:R-:W-:Y:S01]  /*54b0*/  UISETP.LT.AND UP1, UPT, UR9, 0x1, UPT ;  /* 0x000000010900788c */ /* 0x000fe2000bf21270 */
[----:B------:R-:W-:Y:S01]  /*54c0*/  IMAD.U32 R25, RZ, RZ, UR11 ;  /* 0x0000000bff197e24 */ /* 0x000fe2000f8e00ff */
[----:B--2---:R-:W-:-:S02]  /*54d0*/  ISETP.NE.AND P0, PT, R2, RZ, PT ;  /* 0x000000ff0200720c */ /* 0x004fc40003f05270 */
[----:B------:R2:W5:Y:S11]  /*54e0*/  LDL.LU R2, [R1+0x8c] ;  /* 0x00008c0001027983 */ /* 0x0005760000300800 */
[----:B------:R-:W-:-:S05]  /*54f0*/  VOTEU.ANY UP0, P0 ;  /* 0x00000000003f7886 */ /* 0x000fca0000000100 */
[----:B------:R-:W-:-:S04]  /*5500*/  @UP0 USEL UR6, UR9, 0x1, UP1 ;  /* 0x0000000109060887 */ /* 0x000fc80008800000 */
[----:B------:R-:W-:-:S06]  /*5510*/  @UP0 UIADD3 UR6, UR5, UR9, -UR6 ;  /* 0x0000000905060290 */ /* 0x000fcc000fffe806 */
[----:B------:R-:W-:-:S04]  /*5520*/  IMAD.U32 R24, RZ, RZ, UR6 ;  /* 0x00000006ff187e24 */ /* 0x000fc8000f8e00ff */
[----:B------:R-:W-:-:S05]  /*5530*/  @P0 IMAD.SHL.U32 R24, R24, 0x8, RZ ;  /* 0x0000000818180824 */ /* 0x000fca00078e00ff */
[----:B------:R-:W-:-:S04]  /*5540*/  @P0 LOP3.LUT R24, R24, 0x18, RZ, 0xc0, !PT ;  /* 0x0000001818180812 */ /* 0x000fc800078ec0ff */
[----:B------:R-:W-:-:S04]  /*5550*/  @P0 IADD3 R24, R25, 0x20, R24 ;  /* 0x0000002019180810 */ /* 0x000fc80007ffe018 */
[----:B---3--:R-:W-:Y:S02]  /*5560*/  @P0 PRMT R24, R0, 0x654, R24 ;  /* 0x0000065400180816 */ /* 0x008fe40000000018 */
[----:B------:R2:W5:Y:S01]  /*5570*/  LDL.LU R0, [R1+0x88] ;  /* 0x0000880001007983 */ /* 0x0005620000300800 */
[----:B------:R-:W-:Y:S01]  /*5580*/  UISETP.GT.U32.AND UP0, UPT, UR13, 0x1, UPT ;  /* 0x000000010d00788c */ /* 0x000fe2000bf04070 */
[----:B------:R2:W-:Y:S05]  /*5590*/  @P0 SYNCS.ARRIVE.TRANS64.RED.A1T0 RZ, [R24+URZ], RZ ;  /* 0x000000ff18ff09a7 */ /* 0x0005ea000810043f */
[----:B------:R-:W-:-:S13]  /*55a0*/  PLOP3.LUT P0, PT, PT, PT, UP0, 0x80, 0x0 ;  /* 0x000000000000781c */ /* 0x000fda0003f0f008 */
[----:B--2---:R-:W-:Y:S05]  /*55b0*/  @P0 BRA `(.L_x_33) ;  /* 0x0000000000040947 */ /* 0x004fea0003800000 */
[----:B------:R-:W-:Y:S01]  /*55c0*/  BPT.TRAP 0x1 ;  /* 0x000000040000795c */ /* 0x000fe20000300000 */
.L_x_33:
[----:B------:R2:W-:Y:S01]  /*55d0*/  STL [R1+0x90], R3 ;  /* 0x0000900301007387 */ /* 0x0005e20000100800 */
[----:B------:R-:W3:Y:S01]  /*55e0*/  LDC R28, c[0x0][0x288] ;  /* 0x0000a200ff1c7b82 */ /* 0x000ee20000000800 */
[----:B------:R-:W-:Y:S02]  /*55f0*/  ULDC UR6, c[0x0][0x284] ;  /* 0x0000a10000067ab9 */ /* 0x000fe40000000800 */
[----:B--2---:R-:W2:Y:S04]  /*5600*/  LDL.LU R3, [R1+0x80] ;  /* 0x0000800001037983 */ /* 0x004ea80000300800 */
[----:B-----5:R4:W-:Y:S04]  /*5610*/  STL [R1+0x8c], R2 ;  /* 0x00008c0201007387 */ /* 0x0209e80000100800 */
[----:B----4-:R-:W4:Y:S04]  /*5620*/  LDL.LU R2, [R1+0x84] ;  /* 0x0000840001027983 */ /* 0x010f280000300800 */
[----:B------:R0:W-:Y:S02]  /*5630*/  STL [R1+0x88], R0 ;  /* 0x0000880001007387 */ /* 0x0001e40000100800 */
[----:B0-----:R-:W0:Y:S02]  /*5640*/  S2R R0, SR_TID.X ;  /* 0x0000000000007919 */ /* 0x001e240000002100 */
[----:B0-----:R-:W-:-:S02]  /*5650*/  SHF.R.U32.HI R24, RZ, 0x2, R0 ;  /* 0x00000002ff187819 */ /* 0x001fc40000011600 */
[----:B------:R-:W-:Y:S02]  /*5660*/  LOP3.LUT R26, R0, 0x60, RZ, 0xc0, !PT ;  /* 0x00000060001a7812 */ /* 0x000fe400078ec0ff */
[----:B------:R-:W-:Y:S02]  /*5670*/  SHF.R.U32.HI R27, RZ, 0x7, R0 ;  /* 0x00000007ff1b7819 */ /* 0x000fe40000011600 */
[----:B------:R-:W-:Y:S02]  /*5680*/  LOP3.LUT R25, R24, 0x7, RZ, 0xc0, !PT ;  /* 0x0000000718197812 */ /* 0x000fe400078ec0ff */
[----:B------:R-:W-:Y:S02]  /*5690*/  SHF.R.U32.HI R26, RZ, 0x1, R26 ;  /* 0x00000001ff1a7819 */ /* 0x000fe4000001161a */
[----:B------:R-:W-:Y:S02]  /*56a0*/  LOP3.LUT R24, R27, 0x1, RZ, 0xc0, !PT ;  /* 0x000000011b187812 */ /* 0x000fe400078ec0ff */
[----:B------:R-:W-:Y:S01]  /*56b0*/  IADD3 R31, RZ, -R26, -R25 ;  /* 0x8000001aff1f7210 */ /* 0x000fe20007ffe819 */
[C---:B------:R-:W-:Y:S01]  /*56c0*/  IMAD.SHL.U32 R32, R0.reuse, 0x2, RZ ;  /* 0x0000000200207824 */ /* 0x040fe200078e00ff */
[----:B------:R-:W-:Y:S01]  /*56d0*/  LOP3.LUT R27, R0, 0x3, RZ, 0xc0, !PT ;  /* 0x00000003001b7812 */ /* 0x000fe200078ec0ff */
[----:B------:R-:W-:-:S02]  /*56e0*/  IMAD.SHL.U32 R30, R24, 0x40, RZ ;  /* 0x00000040181e7824 */ /* 0x000fc400078e00ff */
[----:B------:R-:W-:Y:S02]  /*56f0*/  IMAD R31, R24, -0x40, R31 ;  /* 0xffffffc0181f7824 */ /* 0x000fe400078e021f */
[----:B--2---:R-:W-:Y:S02]  /*5700*/  IMAD.SHL.U32 R29, R3, 0x80, RZ ;  /* 0x00000080031d7824 */ /* 0x004fe400078e00ff */
[----:B------:R0:W5:Y:S01]  /*5710*/  LDL.LU R3, [R1+0x90] ;  /* 0x0000900001037983 */ /* 0x0001620000300800 */
[----:B------:R-:W-:Y:S01]  /*5720*/  LOP3.LUT R43, R30, 0x40, R25, 0xe2, !PT ;  /* 0x000000401e2b7812 */ /* 0x000fe200078ee219 */
[----:B---3--:R-:W-:Y:S01]  /*5730*/  IMAD R42, R27, -0x2, R28 ;  /* 0xfffffffe1b2a7824 */ /* 0x008fe200078e021c */
[----:B------:R-:W-:Y:S01]  /*5740*/  ISETP.GE.AND P0, PT, R29, R28, PT ;  /* 0x0000001c1d00720c */ /* 0x000fe20003f06270 */
[C---:B----4-:R-:W-:Y:S02]  /*5750*/  IMAD.SHL.U32 R24, R2.reuse, 0x100, RZ ;  /* 0x0000010002187824 */ /* 0x050fe400078e00ff */
[----:B------:R-:W-:-:S02]  /*5760*/  IMAD.WIDE R38, R2, 0x100, RZ ;  /* 0x0000010002267825 */ /* 0x000fc400078e02ff */
[----:B------:R0:W5:Y:S04]  /*5770*/  LDL.LU R2, [R1+0x8c] ;  /* 0x00008c0001027983 */ /* 0x0001680000300800 */
[----:B------:R0:W5:Y:S01]  /*5780*/  LDL.LU R0, [R1+0x88] ;  /* 0x0000880001007983 */ /* 0x0001620000300800 */
[----:B------:R-:W-:Y:S01]  /*5790*/  ISETP.GE.OR P0, PT, R24, UR6, P0 ;  /* 0x0000000618007c0c */ /* 0x000fe20008706670 */
[----:B------:R-:W-:Y:S01]  /*57a0*/  IMAD.IADD R42, R42, 0x1, -R29 ;  /* 0x000000012a2a7824 */ /* 0x000fe200078e0a1d */
[----:B------:R-:W-:Y:S01]  /*57b0*/  IADD3 R41, -R24, UR6, R31 ;  /* 0x0000000618297c10 */ /* 0x000fe2000fffe11f */
[----:B------:R-:W-:Y:S01]  /*57c0*/  IMAD.MOV.U32 R40, RZ, RZ, -0x1 ;  /* 0xffffffffff287424 */ /* 0x000fe200078e00ff */
[----:B------:R-:W-:Y:S02]  /*57d0*/  LOP3.LUT R43, R38, R43, R26, 0xfe, !PT ;  /* 0x0000002b262b7212 */ /* 0x000fe400078efe1a */
[----:B------:R-:W-:-:S07]  /*57e0*/  LOP3.LUT R32, R29, 0x6, R32, 0xf8, !PT ;  /* 0x000000061d207812 */ /* 0x000fce00078ef820 */
[----:B0-----:R-:W-:Y:S05]  /*57f0*/  @P0 BRA `(.L_x_35) ;  /* 0x00000090000c0947 */ /* 0x001fea0003800000 */
[----:B------:R-:W0:Y:S01]  /*5800*/  LDC.64 R28, c[0x0][0x5c8] ;  /* 0x00017200ff1c7b82 */ /* 0x000e220000000a00 */
[----:B------:R-:W-:Y:S01]  /*5810*/  USHF.R.S32.HI UR7, URZ, 0x1f, UR12 ;  /* 0x0000001f3f077899 */ /* 0x000fe2000801140c */
[--C-:B------:R-:W-:Y:S01]  /*5820*/  SHF.R.S32.HI R33, RZ, 0x1f, R32.reuse ;  /* 0x0000001fff217819 */ /* 0x100fe20000011420 */
[----:B------:R-:W-:Y:S01]  /*5830*/  ULDC.64 UR10, c[0x0][0x5d0] ;  /* 0x00017400000a7ab9 */ /* 0x000fe20000000a00 */
[----:B------:R-:W-:Y:S01]  /*5840*/  BSSY B0, `(.L_x_35) ;  /* 0x00008fe000007945 */ /* 0x000fe20003800000 */
[----:B------:R-:W-:Y:S02]  /*5850*/  UIMAD UR6, UR7, UR10, URZ ;  /* 0x0000000a070672a4 */ /* 0x000fe4000f8e023f */
[----:B------:R-:W-:Y:S02]  /*5860*/  IMAD.U32 R27, RZ, RZ, UR10 ;  /* 0x0000000aff1b7e24 */ /* 0x000fe4000f8e00ff */
[----:B------:R-:W-:Y:S02]  /*5870*/  UIMAD UR6, UR12, UR11, UR6 ;  /* 0x0000000b0c0672a4 */ /* 0x000fe4000f8e0206 */
[----:B------:R-:W-:Y:S01]  /*5880*/  IMAD.WIDE.U32 R26, R27, UR12, R32 ;  /* 0x0000000c1b1a7c25 */ /* 0x000fe2000f8e0020 */
[----:B------:R-:W-:-:S03]  /*5890*/  ULDC.64 UR10, c[0x0][0x5c0] ;  /* 0x00017000000a7ab9 */ /* 0x000fc60000000a00 */
[----:B------:R-:W-:Y:S02]  /*58a0*/  VIADD R27, R27, UR6 ;  /* 0x000000061b1b7c36 */ /* 0x000fe40008000000 */
[-C--:B0-----:R-:W-:Y:S01]  /*58b0*/  IMAD R24, R39, R28.reuse, RZ ;  /* 0x0000001c27187224 */ /* 0x081fe200078e02ff */
[----:B------:R-:W-:Y:S01]  /*58c0*/  SHF.L.U64.HI R34, R28, 0x3, R29 ;  /* 0x000000031c227819 */ /* 0x000fe2000001021d */
[----:B------:R-:W-:-:S04]  /*58d0*/  IMAD.WIDE.U32 R26, R43, R28, R26 ;  /* 0x0000001c2b1a7225 */ /* 0x000fc800078e001a */
[----:B------:R-:W-:Y:S01]  /*58e0*/  IMAD R25, R43, R29, R24 ;  /* 0x0000001d2b197224 */ /* 0x000fe200078e0218 */
[----:B------:R-:W-:Y:S01]  /*58f0*/  IADD3 R24, P2, R26, UR10, RZ ;  /* 0x0000000a1a187c10 */ /* 0x000fe2000ff5e0ff */
[C---:B------:R-:W-:Y:S01]  /*5900*/  IMAD.SHL.U32 R35, R28.reuse, 0x8, RZ ;  /* 0x000000081c237824 */ /* 0x040fe200078e00ff */
[----:B------:R-:W-:Y:S01]  /*5910*/  LEA R30, P3, R28, R26, 0x7 ;  /* 0x0000001a1c1e7211 */ /* 0x000fe200078638ff */
[----:B------:R-:W-:-:S03]  /*5920*/  IMAD.IADD R27, R27, 0x1, R25 ;  /* 0x000000011b1b7824 */ /* 0x000fc600078e0219 */
[----:B------:R-:W-:Y:S02]  /*5930*/  IADD3 R26, P1, P0, R26, UR10, R35 ;  /* 0x0000000a1a1a7c10 */ /* 0x000fe4000f83e023 */
[----:B------:R-:W-:Y:S02]  /*5940*/  IADD3.X R25, R27, UR11, RZ, P2, !PT ;  /* 0x0000000b1b197c10 */ /* 0x000fe400097fe4ff */
[----:B------:R-:W-:Y:S02]  /*5950*/  FSETP.NEU.AND P2, PT, RZ, UR21, PT ;  /* 0x00000015ff007c0b */ /* 0x000fe4000bf4d000 */
[----:B------:R-:W-:Y:S02]  /*5960*/  LEA.HI.X R31, R28, R27, R29, 0x7, P3 ;  /* 0x0000001b1c1f7211 */ /* 0x000fe400018f3c1d */
[C---:B------:R-:W-:Y:S02]  /*5970*/  IADD3 R28, P3, R30.reuse, UR10, RZ ;  /* 0x0000000a1e1c7c10 */ /* 0x040fe4000ff7e0ff */
[----:B------:R-:W-:-:S02]  /*5980*/  IADD3 R30, P5, P6, R30, UR10, R35 ;  /* 0x0000000a1e1e7c10 */ /* 0x000fc4000febe023 */
[----:B------:R-:W-:Y:S02]  /*5990*/  IADD3.X R29, R31, UR11, RZ, P3, !PT ;  /* 0x0000000b1f1d7c10 */ /* 0x000fe40009ffe4ff */
[--C-:B------:R-:W-:Y:S02]  /*59a0*/  IADD3.X R27, R27, UR11, R34.reuse, P1, P0 ;  /* 0x0000000b1b1b7c10 */ /* 0x100fe40008fe0422 */
[----:B------:R-:W-:Y:S01]  /*59b0*/  IADD3.X R31, R31, UR11, R34, P5, P6 ;  /* 0x0000000b1f1f7c10 */ /* 0x000fe2000afec422 */
[----:B------:R-:W-:Y:S06]  /*59c0*/  @!P2 BRA `(.L_x_36) ;  /* 0x0000006c0014a947 */ /* 0x000fec0003800000 */
[----:B------:R-:W-:Y:S01]  /*59d0*/  ULDC.64 UR10, c[0x0][0x5b8] ;  /* 0x00016e00000a7ab9 */ /* 0x000fe20000000a00 */
[----:B------:R-:W-:Y:S01]  /*59e0*/  ISETP.GE.AND P0, PT, R41, 0x1, PT ;  /* 0x000000012900780c */ /* 0x000fe20003f06270 */
[----:B------:R-:W-:Y:S02]  /*59f0*/  UIMAD UR6, UR7, UR10, URZ ;  /* 0x0000000a070672a4 */ /* 0x000fe4000f8e023f */
[----:B------:R-:W-:Y:S01]  /*5a00*/  IMAD.U32 R35, RZ, RZ, UR10 ;  /* 0x0000000aff237e24 */ /* 0x000fe2000f8e00ff */
[----:B------:R-:W-:Y:S01]  /*5a10*/  BSSY B1, `(.L_x_37) ;  /* 0x0000010000017945 */ /* 0x000fe20003800000 */
[----:B------:R-:W-:Y:S01]  /*5a20*/  ISETP.LT.OR P3, PT, R42, 0x1, !P0 ;  /* 0x000000012a00780c */ /* 0x000fe20004761670 */
[----:B------:R-:W-:Y:S02]  /*5a30*/  UIMAD UR6, UR12, UR11, UR6 ;  /* 0x0000000b0c0672a4 */ /* 0x000fe4000f8e0206 */
[----:B------:R-:W-:Y:S01]  /*5a40*/  IMAD.WIDE.U32 R32, R35, UR12, R32 ;  /* 0x0000000c23207c25 */ /* 0x000fe2000f8e0020 */
[----:B------:R-:W-:-:S03]  /*5a50*/  ULDC.64 UR10, c[0x0][0x5a8] ;  /* 0x00016a00000a7ab9 */ /* 0x000fc60000000a00 */
[----:B------:R-:W-:Y:S02]  /*5a60*/  IMAD.MOV.U32 R36, RZ, RZ, R32 ;  /* 0x000000ffff247224 */ /* 0x000fe400078e0020 */
[----:B------:R-:W-:Y:S01]  /*5a70*/  VIADD R37, R33, UR6 ;  /* 0x0000000621257c36 */ /* 0x000fe20008000000 */
[----:B------:R-:W-:Y:S02]  /*5a80*/  ULDC.64 UR6, c[0x0][0x5b0] ;  /* 0x00016c0000067ab9 */ /* 0x000fe40000000a00 */
[----:B------:R-:W-:Y:S02]  /*5a90*/  IMAD R34, R39, UR6, RZ ;  /* 0x0000000627227c24 */ /* 0x000fe4000f8e02ff */
[----:B------:R-:W-:-:S04]  /*5aa0*/  IMAD.WIDE.U32 R32, R43, UR6, R36 ;  /* 0x000000062b207c25 */ /* 0x000fc8000f8e0024 */
[--C-:B------:R-:W-:Y:S01]  /*5ab0*/  IMAD R35, R43, UR7, R34.reuse ;  /* 0x000000072b237c24 */ /* 0x100fe2000f8e0222 */
[----:B------:R-:W-:Y:S02]  /*5ac0*/  IADD3 R32, P1, R32, UR10, RZ ;  /* 0x0000000a20207c10 */ /* 0x000fe4000ff3e0ff */
[----:B------:R-:W-:Y:S02]  /*5ad0*/  PRMT R34, RZ, 0x7610, R34 ;  /* 0x00007610ff227816 */ /* 0x000fe40000000022 */
[----:B------:R-:W-:Y:S01]  /*5ae0*/  IADD3.X R33, R33, UR11, R35, P1, !PT ;  /* 0x0000000b21217c10 */ /* 0x000fe20008ffe423 */
[----:B------:R-:W-:Y:S08]  /*5af0*/  @P3 BRA `(.L_x_38) ;  /* 0x0000000000043947 */ /* 0x000ff00003800000 */
[----:B------:R0:W5:Y:S02]  /*5b00*/  LDG.E.U8 R34, desc[UR14][R32.64] ;  /* 0x0000000e20227981 */ /* 0x000164000c1e1100 */
.L_x_38:
[----:B------:R-:W-:Y:S05]  /*5b10*/  BSYNC B1 ;  /* 0x0000000000017941 */ /* 0x000fea0003800000 */
.L_x_37:
[----:B-----5:R-:W-:Y:S01]  /*5b20*/  LOP3.LUT R34, R34, 0xff, RZ, 0xc0, !PT ;  /* 0x000000ff22227812 */ /* 0x020fe200078ec0ff */
[----:B------:R-:W-:Y:S01]  /*5b30*/  BSSY B1, `(.L_x_39) ;  /* 0x000000b000017945 */ /* 0x000fe20003800000 */
[----:B------:R-:W-:Y:S02]  /*5b40*/  ISETP.LT.OR P2, PT, R42, 0x2, !P0 ;  /* 0x000000022a00780c */ /* 0x000fe40004741670 */
[----:B------:R-:W-:-:S05]  /*5b50*/  F2FP.F16.E5M2.UNPACK_B R34, R34 ;  /* 0x00000022ff22723e */ /* 0x000fca00020004ff */
[----:B------:R-:W-:-:S05]  /*5b60*/  HADD2.F32 R34, -RZ, R34.H0_H0 ;  /* 0x20000022ff227230 */ /* 0x000fca0000004100 */
[----:B------:R-:W-:Y:S01]  /*5b70*/  FMUL R35, R34, UR21 ;  /* 0x0000001522237c20 */ /* 0x000fe20008400000 */
[----:B------:R-:W-:-:S03]  /*5b80*/  PRMT R34, RZ, 0x7610, R34 ;  /* 0x00007610ff227816 */ /* 0x000fc60000000022 */
[----:B------:R-:W-:-:S05]  /*5b90*/  FFMA R35, R228, UR20, R35 ;  /* 0x00000014e4237c23 */ /* 0x000fca0008000023 */
[----:B------:R-:W-:-:S05]  /*5ba0*/  F2FP.SATFINITE.E5M2.F32.PACK_AB_MERGE_C R35, RZ, R35, RZ ;  /* 0x00000023ff23723e */ /* 0x000fca00048060ff */
[----:B------:R2:W-:Y:S01]  /*5bb0*/  @!P3 STG.E.U8 desc[UR14][R24.64], R35 ;  /* 0x000000231800b986 */ /* 0x0005e2000c10110e */
[----:B------:R-:W-:Y:S05]  /*5bc0*/  @P2 BRA `(.L_x_40) ;  /* 0x0000000000042947 */ /* 0x000fea0003800000 */
[----:B------:R3:W5:Y:S02]  /*5bd0*/  LDG.E.U8 R34, desc[UR14][R32.64+0x1] ;  /* 0x0000010e20227981 */ /* 0x000764000c1e1100 */
.L_x_40:
[----:B------:R-:W-:Y:S05]  /*5be0*/  BSYNC B1 ;  /* 0x0000000000017941 */ /* 0x000fea0003800000 */
.L_x_39:
[----:B-----5:R-:W-:Y:S01]  /*5bf0*/  LOP3.LUT R34, R34, 0xff, RZ, 0xc0, !PT ;  /* 0x000000ff22227812 */ /* 0x020fe200078ec0ff */
[----:B------:R-:W-:Y:S01]  /*5c00*/  BSSY B1, `(.L_x_41) ;  /* 0x0000013000017945 */ /* 0x000fe20003800000 */
[----:B------:R-:W-:Y:S02]  /*5c10*/  IADD3 R45, P1, R43, 0x8, RZ ;  /* 0x000000082b2d7810 */ /* 0x000fe40007f3e0ff */
[----:B------:R-:W-:-:S03]  /*5c20*/  F2FP.F16.E5M2.UNPACK_B R34, R34 ;  /* 0x00000022ff22723e */ /* 0x000fc600020004ff */
[----:B--2---:R-:W-:Y:S01]  /*5c30*/  IMAD.X R35, RZ, RZ, R39, P1 ;  /* 0x000000ffff237224 */ /* 0x004fe200008e0627 */
[----:B------:R-:W-:Y:S01]  /*5c40*/  ISETP.GE.AND P1, PT, R41, 0x9, PT ;  /* 0x000000092900780c */ /* 0x000fe20003f26270 */
[----:B------:R-:W-:Y:S02]  /*5c50*/  HADD2.F32 R34, -RZ, R34.H0_H0 ;  /* 0x20000022ff227230 */ /* 0x000fe40000004100 */
[----:B------:R-:W-:Y:S01]  /*5c60*/  IMAD R46, R35, UR6, RZ ;  /* 0x00000006232e7c24 */ /* 0x000fe2000f8e02ff */
[----:B------:R-:W-:Y:S02]  /*5c70*/  ISETP.LT.OR P5, PT, R42, 0x1, !P1 ;  /* 0x000000012a00780c */ /* 0x000fe40004fa1670 */
[----:B------:R-:W-:Y:S01]  /*5c80*/  FMUL R44, R34, UR21 ;  /* 0x00000015222c7c20 */ /* 0x000fe20008400000 */
[----:B------:R-:W-:-:S04]  /*5c90*/  IMAD.WIDE.U32 R34, R45, UR6, R36 ;  /* 0x000000062d227c25 */ /* 0x000fc8000f8e0024 */
[----:B------:R-:W-:Y:S01]  /*5ca0*/  FFMA R44, R227, UR20, R44 ;  /* 0x00000014e32c7c23 */ /* 0x000fe2000800002c */
[----:B------:R-:W-:Y:S01]  /*5cb0*/  IMAD R45, R45, UR7, R46 ;  /* 0x000000072d2d7c24 */ /* 0x000fe2000f8e022e */
[----:B------:R-:W-:-:S03]  /*5cc0*/  IADD3 R34, P3, R34, UR10, RZ ;  /* 0x0000000a22227c10 */ /* 0x000fc6000ff7e0ff */
[----:B------:R-:W-:Y:S02]  /*5cd0*/  F2FP.SATFINITE.E5M2.F32.PACK_AB_MERGE_C R47, RZ, R44, RZ ;  /* 0x0000002cff2f723e */ /* 0x000fe400048060ff */
[----:B------:R-:W-:Y:S02]  /*5ce0*/  IADD3.X R35, R35, UR11, R45, P3, !PT ;  /* 0x0000000b23237c10 */ /* 0x000fe40009ffe42d */
[----:B------:R-:W-:Y:S01]  /*5cf0*/  PRMT R44, RZ, 0x7610, R44 ;  /* 0x00007610ff2c7816 */ /* 0x000fe2000000002c */
[----:B------:R2:W-:Y:S01]  /*5d00*/  @!P2 STG.E.U8 desc[UR14][R24.64+0x1], R47 ;  /* 0x0000012f1800a986 */ /* 0x0005e2000c10110e */
[----:B------:R-:W-:Y:S05]  /*5d10*/  @P5 BRA `(.L_x_42) ;  /* 0x0000000000045947 */ /* 0x000fea0003800000 */
[----:B------:R4:W5:Y:S02]  /*5d20*/  LDG.E.U8 R44, desc[UR14][R34.64] ;  /* 0x0000000e222c7981 */ /* 0x000964000c1e1100 */
.L_x_42:
[----:B------:R-:W-:Y:S05]  /*5d30*/  BSYNC B1 ;  /* 0x0000000000017941 */ /* 0x000fea0003800000 */
.L_x_41:
        /* <DEDUP_REMOVED lines=12> */
.L_x_44:
[----:B------:R-:W-:Y:S05]  /*5e00*/  BSYNC B1 ;  /* 0x0000000000017941 */ /* 0x000fea0003800000 */
.L_x_43:
[----:B-----5:R-:W-:Y:S01]  /*5e10*/  LOP3.LUT R44, R44, 0xff, RZ, 0xc0, !PT ;  /* 0x000000ff2c2c7812 */ /* 0x020fe200078ec0ff */
[----:B------:R-:W-:Y:S01]  /*5e20*/  BSSY B1, `(.L_x_45) ;  /* 0x000000b000017945 */ /* 0x000fe20003800000 */
[----:B------:R-:W-:Y:S02]  /*5e30*/  ISETP.LT.OR P3, PT, R42, 0x9, !P0 ;  /* 0x000000092a00780c */ /* 0x000fe40004761670 */
[----:B------:R-:W-:-:S05]  /*5e40*/  F2FP.F16.E5M2.UNPACK_B R44, R44 ;  /* 0x0000002cff2c723e */ /* 0x000fca00020004ff */
[----:B------:R-:W-:-:S05]  /*5e50*/  HADD2.F32 R44, -RZ, R44.H0_H0 ;  /* 0x2000002cff2c7230 */ /* 0x000fca0000004100 */
[----:B------:R-:W-:-:S04]  /*5e60*/  FMUL R44, R44, UR21 ;  /* 0x000000152c2c7c20 */ /* 0x000fc80008400000 */
[----:B------:R-:W-:-:S05]  /*5e70*/  FFMA R44, R225, UR20, R44 ;  /* 0x00000014e12c7c23 */ /* 0x000fca000800002c */
[----:B0-----:R-:W-:Y:S02]  /*5e80*/  F2FP.SATFINITE.E5M2.F32.PACK_AB_MERGE_C R45, RZ, R44, RZ ;  /* 0x0000002cff2d723e */ /* 0x001fe400048060ff */
[----:B------:R-:W-:-:S03]  /*5e90*/  PRMT R44, RZ, 0x7610, R44 ;  /* 0x00007610ff2c7816 */ /* 0x000fc6000000002c */
[----:B------:R0:W-:Y:S01]  /*5ea0*/  @!P2 STG.E.U8 desc[UR14][R26.64+0x1], R45 ;  /* 0x0000012d1a00a986 */ /* 0x0001e2000c10110e */
[----:B------:R-:W-:Y:S05]  /*5eb0*/  @P3 BRA `(.L_x_46) ;  /* 0x0000000000043947 */ /* 0x000fea0003800000 */
[----:B------:R0:W5:Y:S02]  /*5ec0*/  LDG.E.U8 R44, desc[UR14][R32.64+0x8] ;  /* 0x0000080e202c7981 */ /* 0x000164000c1e1100 */
.L_x_46:
[----:B------:R-:W-:Y:S05]  /*5ed0*/  BSYNC B1 ;  /* 0x0000000000017941 */ /* 0x000fea0003800000 */
.L_x_45:
[----:B-----5:R-:W-:Y:S01]  /*5ee0*/  LOP3.LUT R44, R44, 0xff, RZ, 0xc0, !PT ;  /* 0x000000ff2c2c7812 */ /* 0x020fe200078ec0ff */
[----:B------:R-:W-:Y:S01]  /*5ef0*/  BSSY B1, `(.L_x_47) ;  /* 0x000000b000017945 */ /* 0x000fe20003800000 */
[----:B------:R-:W-:Y:S02]  /*5f00*/  ISETP.LT.OR P2, PT, R42, 0xa, !P0 ;  /* 0x0000000a2a00780c */ /* 0x000fe40004741670 */
[----:B------:R-:W-:-:S05]  /*5f10*/  F2FP.F16.E5M2.UNPACK_B R44, R44 ;  /* 0x0000002cff2c723e */ /* 0x000fca00020004ff */
[----:B------:R-:W-:-:S05]  /*5f20*/  HADD2.F32 R44, -RZ, R44.H0_H0 ;  /* 0x2000002cff2c7230 */ /* 0x000fca0000004100 */
[----:B0-----:R-:W-:Y:S01]  /*5f30*/  FMUL R45, R44, UR21 ;  /* 0x000000152c2d7c20 */ /* 0x001fe20008400000 */
[----:B------:R-:W-:-:S03]  /*5f40*/  PRMT R44, RZ, 0x7610, R44 ;  /* 0x00007610ff2c7816 */ /* 0x000fc6000000002c */
[----:B------:R-:W-:-:S05]  /*5f50*/  FFMA R45, R224, UR20, R45 ;  /* 0x00000014e02d7c23 */ /* 0x000fca000800002d */
[----:B------:R-:W-:-:S05]  /*5f60*/  F2FP.SATFINITE.E5M2.F32.PACK_AB_MERGE_C R45, RZ, R45, RZ ;  /* 0x0000002dff2d723e */ /* 0x000fca00048060ff */
[----:B------:R0:W-:Y:S01]  /*5f70*/  @!P3 STG.E.U8 desc[UR14][R24.64+0x8], R45 ;  /* 0x0000082d1800b986 */ /* 0x0001e2000c10110e */
[----:B------:R-:W-:Y:S05]  /*5f80*/  @P2 BRA `(.L_x_48) ;  /* 0x0000000000042947 */ /* 0x000fea0003800000 */
[----:B------:R0:W5:Y:S02]  /*5f90*/  LDG.E.U8 R44, desc[UR14][R32.64+0x9] ;  /* 0x0000090e202c7981 */ /* 0x000164000c1e1100 */
.L_x_48:
[----:B------:R-:W-:Y:S05]  /*5fa0*/  BSYNC B1 ;  /* 0x0000000000017941 */ /* 0x000fea0003800000 */
.L_x_47:
        /* <DEDUP_REMOVED lines=12> */
.L_x_50:
[----:B------:R-:W-:Y:S05]  /*6070*/  BSYNC B1 ;  /* 0x0000000000017941 */ /* 0x000fea0003800000 */
.L_x_49:
        /* <DEDUP_REMOVED lines=12> */
.L_x_52:
[----:B------:R-:W-:Y:S05]  /*6140*/  BSYNC B1 ;  /* 0x0000000000017941 */ /* 0x000fea0003800000 */
.L_x_51:
        /* <DEDUP_REMOVED lines=12> */
.L_x_54:
[----:B------:R-:W-:Y:S05]  /*6210*/  BSYNC B1 ;  /* 0x0000000000017941 */ /* 0x000fea0003800000 */
.L_x_53:
        /* <DEDUP_REMOVED lines=12> */
.L_x_56:
[----:B------:R-:W-:Y:S05]  /*62e0*/  BSYNC B1 ;  /* 0x0000000000017941 */ /* 0x000fea0003800000 */
.L_x_55:
        /* <DEDUP_REMOVED lines=12> */
.L_x_58:
[----:B------:R-:W-:Y:S05]  /*63b0*/  BSYNC B1 ;  /* 0x0000000000017941 */ /* 0x000fea0003800000 */
.L_x_57:
        /* <DEDUP_REMOVED lines=12> */
.L_x_60:
[----:B------:R-:W-:Y:S05]  /*6480*/  BSYNC B1 ;  /* 0x0000000000017941 */ /* 0x000fea0003800000 */
.L_x_59:
        /* <DEDUP_REMOVED lines=12> */
.L_x_62:
[----:B------:R-:W-:Y:S05]  /*6550*/  BSYNC B1 ;  /* 0x0000000000017941 */ /* 0x000fea0003800000 */
.L_x_61:
        /* <DEDUP_REMOVED lines=12> */
.L_x_64:
[----:B------:R-:W-:Y:S05]  /*6620*/  BSYNC B1 ;  /* 0x0000000000017941 */ /* 0x000fea0003800000 */
.L_x_63:
        /* <DEDUP_REMOVED lines=12> */
.L_x_66:
[----:B------:R-:W-:Y:S05]  /*66f0*/  BSYNC B1 ;  /* 0x0000000000017941 */ /* 0x000fea0003800000 */
.L_x_65:
        /* <DEDUP_REMOVED lines=12> */
.L_x_68:
[----:B------:R-:W-:Y:S05]  /*67c0*/  BSYNC B1 ;  /* 0x0000000000017941 */ /* 0x000fea0003800000 */
.L_x_67:
        /* <DEDUP_REMOVED lines=12> */
.L_x_70:
[----:B------:R-:W-:Y:S05]  /*6890*/  BSYNC B1 ;  /* 0x0000000000017941 */ /* 0x000fea0003800000 */
.L_x_69:
        /* <DEDUP_REMOVED lines=12> */
.L_x_72:
[----:B------:R-:W-:Y:S05]  /*6960*/  BSYNC B1 ;  /* 0x0000000000017941 */ /* 0x000fea0003800000 */
.L_x_71:
        /* <DEDUP_REMOVED lines=12> */
.L_x_74:
[----:B------:R-:W-:Y:S05]  /*6a30*/  BSYNC B1 ;  /* 0x0000000000017941 */ /* 0x000fea0003800000 */
.L_x_73:
        /* <DEDUP_REMOVED lines=12> */
.L_x_76:
[----:B------:R-:W-:Y:S05]  /*6b00*/  BSYNC B1 ;  /* 0x0000000000017941 */ /* 0x000fea0003800000 */
.L_x_75:
        /* <DEDUP_REMOVED lines=12> */
.L_x_78:
[----:B------:R-:W-:Y:S05]  /*6bd0*/  BSYNC B1 ;  /* 0x0000000000017941 */ /* 0x000fea0003800000 */
.L_x_77:
        /* <DEDUP_REMOVED lines=12> */
.L_x_80:
[----:B------:R-:W-:Y:S05]  /*6ca0*/  BSYNC B1 ;  /* 0x0000000000017941 */ /* 0x000fea0003800000 */
.L_x_79:
        /* <DEDUP_REMOVED lines=12> */
.L_x_82:
[----:B------:R-:W-:Y:S05]  /*6d70*/  BSYNC B1 ;  /* 0x0000000000017941 */ /* 0x000fea0003800000 */
.L_x_81:
        /* <DEDUP_REMOVED lines=12> */
.L_x_84:
[----:B------:R-:W-:Y:S05]  /*6e40*/  BSYNC B1 ;  /* 0x0000000000017941 */ /* 0x000fea0003800000 */
.L_x_83:
        /* <DEDUP_REMOVED lines=12> */
.L_x_86:
[----:B------:R-:W-:Y:S05]  /*6f10*/  BSYNC B1 ;  /* 0x0000000000017941 */ /* 0x000fea0003800000 */
.L_x_85:
        /* <DEDUP_REMOVED lines=12> */
.L_x_88:
[----:B------:R-:W-:Y:S05]  /*6fe0*/  BSYNC B1 ;  /* 0x0000000000017941 */ /* 0x000fea0003800000 */
.L_x_87:
        /* <DEDUP_REMOVED lines=12> */
.L_x_90:
[----:B------:R-:W-:Y:S05]  /*70b0*/  BSYNC B1 ;  /* 0x0000000000017941 */ /* 0x000fea0003800000 */
.L_x_89:
        /* <DEDUP_REMOVED lines=12> */
.L_x_92:
[----:B------:R-:W-:Y:S05]  /*7180*/  BSYNC B1 ;  /* 0x0000000000017941 */ /* 0x000fea0003800000 */
.L_x_91:
        /* <DEDUP_REMOVED lines=12> */
.L_x_94:
[----:B------:R-:W-:Y:S05]  /*7250*/  BSYNC B1 ;  /* 0x0000000000017941 */ /* 0x000fea0003800000 */
.L_x_93:
        /* <DEDUP_REMOVED lines=12> */
.L_x_96:
[----:B------:R-:W-:Y:S05]  /*7320*/  BSYNC B1 ;  /* 0x0000000000017941 */ /* 0x000fea0003800000 */
.L_x_95:
        /* <DEDUP_REMOVED lines=12> */
.L_x_98:
[----:B------:R-:W-:Y:S05]  /*73f0*/  BSYNC B1 ;  /* 0x0000000000017941 */ /* 0x000fea0003800000 */
.L_x_97:
        /* <DEDUP_REMOVED lines=12> */
.L_x_100:
[----:B------:R-:W-:Y:S05]  /*74c0*/  BSYNC B1 ;  /* 0x0000000000017941 */ /* 0x000fea0003800000 */
.L_x_99:
        /* <DEDUP_REMOVED lines=12> */
.L_x_102:
[----:B------:R-:W-:Y:S05]  /*7590*/  BSYNC B1 ;  /* 0x0000000000017941 */ /* 0x000fea0003800000 */
.L_x_101:
        /* <DEDUP_REMOVED lines=12> */
.L_x_104:
[----:B------:R-:W-:Y:S05]  /*7660*/  BSYNC B1 ;  /* 0x0000000000017941 */ /* 0x000fea0003800000 */
.L_x_103:
        /* <DEDUP_REMOVED lines=12> */
.L_x_106:
[----:B------:R-:W-:Y:S05]  /*7730*/  BSYNC B1 ;  /* 0x0000000000017941 */ /* 0x000fea0003800000 */
.L_x_105:
        /* <DEDUP_REMOVED lines=12> */
.L_x_108:
[----:B------:R-:W-:Y:S05]  /*7800*/  BSYNC B1 ;  /* 0x0000000000017941 */ /* 0x000fea0003800000 */
.L_x_107:
        /* <DEDUP_REMOVED lines=12> */
.L_x_110:
[----:B------:R-:W-:Y:S05]  /*78d0*/  BSYNC B1 ;  /* 0x0000000000017941 */ /* 0x000fea0003800000 */
.L_x_109:
        /* <DEDUP_REMOVED lines=12> */
.L_x_112:
[----:B------:R-:W-:Y:S05]  /*79a0*/  BSYNC B1 ;  /* 0x0000000000017941 */ /* 0x000fea0003800000 */
.L_x_111:
        /* <DEDUP_REMOVED lines=12> */
.L_x_114:
[----:B------:R-:W-:Y:S05]  /*7a70*/  BSYNC B1 ;  /* 0x0000000000017941 */ /* 0x000fea0003800000 */
.L_x_113:
        /* <DEDUP_REMOVED lines=12> */
.L_x_116:
[----:B------:R-:W-:Y:S05]  /*7b40*/  BSYNC B1 ;  /* 0x0000000000017941 */ /* 0x000fea0003800000 */
.L_x_115:
        /* <DEDUP_REMOVED lines=12> */
.L_x_118:
[----:B------:R-:W-:Y:S05]  /*7c10*/  BSYNC B1 ;  /* 0x0000000000017941 */ /* 0x000fea0003800000 */
.L_x_117:
        /* <DEDUP_REMOVED lines=12> */
.L_x_120:
[----:B------:R-:W-:Y:S05]  /*7ce0*/  BSYNC B1 ;  /* 0x0000000000017941 */ /* 0x000fea0003800000 */
.L_x_119:
        /* <DEDUP_REMOVED lines=12> */
.L_x_122:
[----:B------:R-:W-:Y:S05]  /*7db0*/  BSYNC B1 ;  /* 0x0000000000017941 */ /* 0x000fea0003800000 */
.L_x_121:
        /* <DEDUP_REMOVED lines=12> */
.L_x_124:
[----:B------:R-:W-:Y:S05]  /*7e80*/  BSYNC B1 ;  /* 0x0000000000017941 */ /* 0x000fea0003800000 */
.L_x_123:
        /* <DEDUP_REMOVED lines=12> */
.L_x_126:
[----:B------:R-:W-:Y:S05]  /*7f50*/  BSYNC B1 ;  /* 0x0000000000017941 */ /* 0x000fea0003800000 */
.L_x_125:
        /* <DEDUP_REMOVED lines=12> */
.L_x_128:
[----:B------:R-:W-:Y:S05]  /*8020*/  BSYNC B1 ;  /* 0x0000000000017941 */ /* 0x000fea0003800000 */
.L_x_127:
        /* <DEDUP_REMOVED lines=12> */
.L_x_130:
[----:B------:R-:W-:Y:S05]  /*80f0*/  BSYNC B1 ;  /* 0x0000000000017941 */ /* 0x000fea0003800000 */
.L_x_129:
        /* <DEDUP_REMOVED lines=12> */
.L_x_132:
[----:B------:R-:W-:Y:S05]  /*81c0*/  BSYNC B1 ;  /* 0x0000000000017941 */ /* 0x000fea0003800000 */
.L_x_131:
        /* <DEDUP_REMOVED lines=12> */
.L_x_134:
[----:B------:R-:W-:Y:S05]  /*8290*/  BSYNC B1 ;  /* 0x0000000000017941 */ /* 0x000fea0003800000 */
.L_x_133:
        /* <DEDUP_REMOVED lines=12> */
.L_x_136:
[----:B------:R-:W-:Y:S05]  /*8360*/  BSYNC B1 ;  /* 0x0000000000017941 */ /* 0x000fea0003800000 */
.L_x_135:
        /* <DEDUP_REMOVED lines=12> */
.L_x_138:
[----:B------:R-:W-:Y:S05]  /*8430*/  BSYNC B1 ;  /* 0x0000000000017941 */ /* 0x000fea0003800000 */
.L_x_137:
        /* <DEDUP_REMOVED lines=12> */
.L_x_140:
[----:B------:R-:W-:Y:S05]  /*8500*/  BSYNC B1 ;  /* 0x0000000000017941 */ /* 0x000fea0003800000 */
.L_x_139:
        /* <DEDUP_REMOVED lines=12> */
.L_x_142:
[----:B------:R-:W-:Y:S05]  /*85d0*/  BSYNC B1 ;  /* 0x0000000000017941 */ /* 0x000fea0003800000 */
.L_x_141:
        /* <DEDUP_REMOVED lines=12> */
.L_x_144:
[----:B------:R-:W-:Y:S05]  /*86a0*/  BSYNC B1 ;  /* 0x0000000000017941 */ /* 0x000fea0003800000 */
.L_x_143:
        /* <DEDUP_REMOVED lines=12> */
.L_x_146:
[----:B------:R-:W-:Y:S05]  /*8770*/  BSYNC B1 ;  /* 0x0000000000017941 */ /* 0x000fea0003800000 */
.L_x_145:
        /* <DEDUP_REMOVED lines=12> */
.L_x_148:
[----:B------:R-:W-:Y:S05]  /*8840*/  BSYNC B1 ;  /* 0x0000000000017941 */ /* 0x000fea0003800000 */
.L_x_147:
        /* <DEDUP_REMOVED lines=12> */
.L_x_150:
[----:B------:R-:W-:Y:S05]  /*8910*/  BSYNC B1 ;  /* 0x0000000000017941 */ /* 0x000fea0003800000 */
.L_x_149:
        /* <DEDUP_REMOVED lines=12> */
.L_x_152:
[----:B------:R-:W-:Y:S05]  /*89e0*/  BSYNC B1 ;  /* 0x0000000000017941 */ /* 0x000fea0003800000 */
.L_x_151:
        /* <DEDUP_REMOVED lines=12> */
.L_x_154:
[----:B------:R-:W-:Y:S05]  /*8ab0*/  BSYNC B1 ;  /* 0x0000000000017941 */ /* 0x000fea0003800000 */
.L_x_153:
        /* <DEDUP_REMOVED lines=12> */
.L_x_156:
[----:B------:R-:W-:Y:S05]  /*8b80*/  BSYNC B1 ;  /* 0x0000000000017941 */ /* 0x000fea0003800000 */
.L_x_155:
        /* <DEDUP_REMOVED lines=12> */
.L_x_158:
[----:B------:R-:W-:Y:S05]  /*8c50*/  BSYNC B1 ;  /* 0x0000000000017941 */ /* 0x000fea0003800000 */
.L_x_157:
        /* <DEDUP_REMOVED lines=12> */
.L_x_160:
[----:B------:R-:W-:Y:S05]  /*8d20*/  BSYNC B1 ;  /* 0x0000000000017941 */ /* 0x000fea0003800000 */
.L_x_159:
[----:B-----5:R-:W-:Y:S01]  /*8d30*/  LOP3.LUT R44, R44, 0xff, RZ, 0xc0, !PT ;  /* 0x000000ff2c2c7812 */ /* 0x020fe200078ec0ff */
[----:B------:R-:W-:Y:S01]  /*8d40*/  BSSY B1, `(.L_x_161) ;  /* 0x000000b000017945 */ /* 0x000fe20003800000 */
[----:B------:R-:W-:Y:S02]  /*8d50*/  ISETP.LT.OR P2, PT, R42, 0x79, !P1 ;  /* 0x000000792a00780c */ /* 0x000fe40004f41670 */
[----:B------:R-:W-:Y:S02]  /*8d60*/  F2FP.F16.E5M2.UNPACK_B R44, R44 ;  /* 0x0000002cff2c723e */ /* 0x000fe400020004ff */
[----:B0--3--:R-:W-:-:S03]  /*8d70*/  PRMT R32, RZ, 0x7610, R32 ;  /* 0x00007610ff207816 */ /* 0x009fc60000000020 */
[----:B------:R-:W-:-:S05]  /*8d80*/  HADD2.F32 R44, -RZ, R44.H0_H0 ;  /* 0x2000002cff2c7230 */ /* 0x000fca0000004100 */
[----:B------:R-:W-:-:S04]  /*8d90*/  FMUL R44, R44, UR21 ;  /* 0x000000152c2c7c20 */ /* 0x000fc80008400000 */
[----:B------:R-:W-:-:S05]  /*8da0*/  FFMA R44, R167, UR20, R44 ;  /* 0x00000014a72c7c23 */ /* 0x000fca000800002c */
[----:B------:R-:W-:-:S05]  /*8db0*/  F2FP.SATFINITE.E5M2.F32.PACK_AB_MERGE_C R33, RZ, R44, RZ ;  /* 0x0000002cff21723e */ /* 0x000fca00048060ff */
[----:B------:R0:W-:Y:S01]  /*8dc0*/  @!P0 STG.E.U8 desc[UR14][R24.64+0x79], R33 ;  /* 0x0000792118008986 */ /* 0x0001e2000c10110e */
[----:B------:R-:W-:Y:S05]  /*8dd0*/  @P2 BRA `(.L_x_162) ;  /* 0x0000000000042947 */ /* 0x000fea0003800000 */
[----:B------:R3:W5:Y:S02]  /*8de0*/  LDG.E.U8 R32, desc[UR14][R34.64+0x78] ;  /* 0x0000780e22207981 */ /* 0x000764000c1e1100 */
.L_x_162:
[----:B------:R-:W-:Y:S05]  /*8df0*/  BSYNC B1 ;  /* 0x0000000000017941 */ /* 0x000fea0003800000 */
.L_x_161:
[----:B-----5:R-:W-:Y:S01]  /*8e00*/  LOP3.LUT R32, R32, 0xff, RZ, 0xc0, !PT ;  /* 0x000000ff20207812 */ /* 0x020fe200078ec0ff */
[----:B------:R-:W-:Y:S01]  /*8e10*/  BSSY B1, `(.L_x_163) ;  /* 0x000000b000017945 */ /* 0x000fe20003800000 */
[----:B------:R-:W-:Y:S02]  /*8e20*/  ISETP.LT.OR P1, PT, R42, 0x7a, !P1 ;  /* 0x0000007a2a00780c */ /* 0x000fe40004f21670 */
[----:B------:R-:W-:Y:S02]  /*8e30*/  F2FP.F16.E5M2.UNPACK_B R32, R32 ;  /* 0x00000020ff20723e */ /* 0x000fe400020004ff */
[----:B0-2---:R-:W-:-:S03]  /*8e40*/  PRMT R24, RZ, 0x7610, R24 ;  /* 0x00007610ff187816 */ /* 0x005fc60000000018 */
[----:B------:R-:W-:-:S05]  /*8e50*/  HADD2.F32 R32, -RZ, R32.H0_H0 ;  /* 0x20000020ff207230 */ /* 0x000fca0000004100 */
[----:B------:R-:W-:-:S04]  /*8e60*/  FMUL R25, R32, UR21 ;  /* 0x0000001520197c20 */ /* 0x000fc80008400000 */
[----:B------:R-:W-:-:S05]  /*8e70*/  FFMA R25, R166, UR20, R25 ;  /* 0x00000014a6197c23 */ /* 0x000fca0008000019 */
[----:B------:R-:W-:-:S05]  /*8e80*/  F2FP.SATFINITE.E5M2.F32.PACK_AB_MERGE_C R25, RZ, R25, RZ ;  /* 0x00000019ff19723e */ /* 0x000fca00048060ff */
[----:B------:R0:W-:Y:S01]  /*8e90*/  @!P2 STG.E.U8 desc[UR14][R26.64+0x78], R25 ;  /* 0x000078191a00a986 */ /* 0x0001e2000c10110e */
[----:B------:R-:W-:Y:S05]  /*8ea0*/  @P1 BRA `(.L_x_164) ;  /* 0x0000000000041947 */ /* 0x000fea0003800000 */
[----:B------:R2:W5:Y:S02]  /*8eb0*/  LDG.E.U8 R24, desc[UR14][R34.64+0x79] ;  /* 0x0000790e22187981 */ /* 0x000564000c1e1100 */
.L_x_164:
[----:B------:R-:W-:Y:S05]  /*8ec0*/  BSYNC B1 ;  /* 0x0000000000017941 */ /* 0x000fea0003800000 */
.L_x_163:
[----:B-----5:R-:W-:Y:S01]  /*8ed0*/  LOP3.LUT R24, R24, 0xff, RZ, 0xc0, !PT ;  /* 0x000000ff18187812 */ /* 0x020fe200078ec0ff */
[----:B------:R-:W-:Y:S01]  /*8ee0*/  BSSY B1, `(.L_x_165) ;  /* 0x0000013000017945 */ /* 0x000fe20003800000 */
[----:B------:R-:W-:Y:S02]  /*8ef0*/  IADD3 R33, P0, R43, 0x80, RZ ;  /* 0x000000802b217810 */ /* 0x000fe40007f1e0ff */
[----:B------:R-:W-:-:S03]  /*8f00*/  F2FP.F16.E5M2.UNPACK_B R24, R24 ;  /* 0x00000018ff18723e */ /* 0x000fc600020004ff */
[----:B0-----:R-:W-:Y:S01]  /*8f10*/  IMAD.X R25, RZ, RZ, R39, P0 ;  /* 0x000000ffff197224 */ /* 0x001fe200000e0627 */
[----:B------:R-:W-:Y:S01]  /*8f20*/  ISETP.GE.AND P0, PT, R41, 0x81, PT ;  /* 0x000000812900780c */ /* 0x000fe20003f06270 */
[----:B------:R-:W-:Y:S02]  /*8f30*/  HADD2.F32 R24, -RZ, R24.H0_H0 ;  /* 0x20000018ff187230 */ /* 0x000fe40000004100 */
[----:B--234-:R-:W-:Y:S01]  /*8f40*/  IMAD R34, R25, UR6, RZ ;  /* 0x0000000619227c24 */ /* 0x01cfe2000f8e02ff */
        /* <DEDUP_REMOVED lines=12> */
.L_x_166:
[----:B------:R-:W-:Y:S05]  /*9010*/  BSYNC B1 ;  /* 0x0000000000017941 */ /* 0x000fea0003800000 */
.L_x_165:
[----:B-----5:R-:W-:Y:S01]  /*9020*/  LOP3.LUT R32, R32, 0xff, RZ, 0xc0, !PT ;  /* 0x000000ff20207812 */ /* 0x020fe200078ec0ff */
[----:B------:R-:W-:Y:S01]  /*9030*/  BSSY B1, `(.L_x_167) ;  /* 0x000000b000017945 */ /* 0x000fe20003800000 */
[----:B------:R-:W-:Y:S02]  /*9040*/  ISETP.LT.OR P2, PT, R42, 0x2, !P0 ;  /* 0x000000022a00780c */ /* 0x000fe40004741670 */
[----:B------:R-:W-:Y:S02]  /*9050*/  F2FP.F16.E5M2.UNPACK_B R32, R32 ;  /* 0x00000020ff20723e */ /* 0x000fe400020004ff */
[----:B0-----:R-:W-:-:S03]  /*9060*/  PRMT R26, RZ, 0x7610, R26 ;  /* 0x00007610ff1a7816 */ /* 0x001fc6000000001a */
[----:B------:R-:W-:-:S05]  /*9070*/  HADD2.F32 R32, -RZ, R32.H0_H0 ;  /* 0x20000020ff207230 */ /* 0x000fca0000004100 */
[----:B------:R-:W-:-:S04]  /*9080*/  FMUL R27, R32, UR21 ;  /* 0x00000015201b7c20 */ /* 0x000fc80008400000 */
[----:B------:R-:W-:-:S05]  /*9090*/  FFMA R27, R164, UR20, R27 ;  /* 0x00000014a41b7c23 */ /* 0x000fca000800001b */
[----:B------:R-:W-:-:S05]  /*90a0*/  F2FP.SATFINITE.E5M2.F32.PACK_AB_MERGE_C R27, RZ, R27, RZ ;  /* 0x0000001bff1b723e */ /* 0x000fca00048060ff */
[----:B------:R0:W-:Y:S01]  /*90b0*/  @!P3 STG.E.U8 desc[UR14][R28.64], R27 ;  /* 0x0000001b1c00b986 */ /* 0x0001e2000c10110e */
[----:B------:R-:W-:Y:S05]  /*90c0*/  @P2 BRA `(.L_x_168) ;  /* 0x0000000000042947 */ /* 0x000fea0003800000 */
[----:B------:R3:W5:Y:S02]  /*90d0*/  LDG.E.U8 R26, desc[UR14][R24.64+0x1] ;  /* 0x0000010e181a7981 */ /* 0x000764000c1e1100 */
.L_x_168:
[----:B------:R-:W-:Y:S05]  /*90e0*/  BSYNC B1 ;  /* 0x0000000000017941 */ /* 0x000fea0003800000 */
.L_x_167:
[----:B-----5:R-:W-:Y:S01]  /*90f0*/  LOP3.LUT R26, R26, 0xff, RZ, 0xc0, !PT ;  /* 0x000000ff1a1a7812 */ /* 0x020fe200078ec0ff */
[----:B------:R-:W-:Y:S01]  /*9100*/  BSSY B1, `(.L_x_169) ;  /* 0x0000013000017945 */ /* 0x000fe20003800000 */
[----:B------:R-:W-:Y:S02]  /*9110*/  IADD3 R43, P1, R43, 0x88, RZ ;  /* 0x000000882b2b7810 */ /* 0x000fe40007f3e0ff */
[----:B------:R-:W-:Y:S02]  /*9120*/  F2FP.F16.E5M2.UNPACK_B R26, R26 ;  /* 0x0000001aff1a723e */ /* 0x000fe400020004ff */
[----:B------:R-:W-:Y:S01]  /*9130*/  PRMT R32, RZ, 0x7610, R32 ;  /* 0x00007610ff207816 */ /* 0x000fe20000000020 */
[----:B------:R-:W-:Y:S01]  /*9140*/  IMAD.X R38, RZ, RZ, R39, P1 ;  /* 0x000000ffff267224 */ /* 0x000fe200008e0627 */
[----:B------:R-:W-:Y:S01]  /*9150*/  ISETP.GE.AND P1, PT, R41, 0x89, PT ;  /* 0x000000892900780c */ /* 0x000fe20003f26270 */
[----:B------:R-:W-:Y:S02]  /*9160*/  HADD2.F32 R26, -RZ, R26.H0_H0 ;  /* 0x2000001aff1a7230 */ /* 0x000fe40000004100 */
[----:B------:R-:W-:Y:S01]  /*9170*/  IMAD R38, R38, UR6, RZ ;  /* 0x0000000626267c24 */ /* 0x000fe2000f8e02ff */
[----:B------:R-:W-:Y:S01]  /*9180*/  ISETP.LT.OR P5, PT, R42, 0x1, !P1 ;  /* 0x000000012a00780c */ /* 0x000fe20004fa1670 */
[----:B------:R-:W-:-:S04]  /*9190*/  IMAD.WIDE.U32 R36, R43, UR6, R36 ;  /* 0x000000062b247c25 */ /* 0x000fc8000f8e0024 */
[----:B------:R-:W-:Y:S01]  /*91a0*/  FMUL R26, R26, UR21 ;  /* 0x000000151a1a7c20 */ /* 0x000fe20008400000 */
[----:B------:R-:W-:-:S03]  /*91b0*/  IMAD R43, R43, UR7, R38 ;  /* 0x000000072b2b7c24 */ /* 0x000fc6000f8e0226 */
[----:B------:R-:W-:Y:S01]  /*91c0*/  FFMA R163, R163, UR20, R26 ;  /* 0x00000014a3a37c23 */ /* 0x000fe2000800001a */
[----:B------:R-:W-:-:S04]  /*91d0*/  IADD3 R26, P3, R36, UR10, RZ ;  /* 0x0000000a241a7c10 */ /* 0x000fc8000ff7e0ff */
[----:B------:R-:W-:Y:S02]  /*91e0*/  F2FP.SATFINITE.E5M2.F32.PACK_AB_MERGE_C R163, RZ, R163, RZ ;  /* 0x000000a3ffa3723e */ /* 0x000fe400048060ff */
[----:B0-----:R-:W-:-:S03]  /*91f0*/  IADD3.X R27, R37, UR11, R43, P3, !PT ;  /* 0x0000000b251b7c10 */ /* 0x001fc60009ffe42b */
[----:B------:R0:W-:Y:S01]  /*9200*/  @!P2 STG.E.U8 desc[UR14][R28.64+0x1], R163 ;  /* 0x000001a31c00a986 */ /* 0x0001e2000c10110e */
[----:B------:R-:W-:Y:S05]  /*9210*/  @P5 BRA `(.L_x_170) ;  /* 0x0000000000045947 */ /* 0x000fea0003800000 */
[----:B------:R4:W5:Y:S02]  /*9220*/  LDG.E.U8 R32, desc[UR14][R26.64] ;  /* 0x0000000e1a207981 */ /* 0x000964000c1e1100 */
.L_x_170:
[----:B------:R-:W-:Y:S05]  /*9230*/  BSYNC B1 ;  /* 0x0000000000017941 */ /* 0x000fea0003800000 */
.L_x_169:
        /* <DEDUP_REMOVED lines=12> */
.L_x_172:
[----:B------:R-:W-:Y:S05]  /*9300*/  BSYNC B1 ;  /* 0x0000000000017941 */ /* 0x000fea0003800000 */
.L_x_171:
        /* <DEDUP_REMOVED lines=12> */
.L_x_174:
[----:B------:R-:W-:Y:S05]  /*93d0*/  BSYNC B1 ;  /* 0x0000000000017941 */ /* 0x000fea0003800000 */
.L_x_173:
        /* <DEDUP_REMOVED lines=12> */
.L_x_176:
[----:B------:R-:W-:Y:S05]  /*94a0*/  BSYNC B1 ;  /* 0x0000000000017941 */ /* 0x000fea0003800000 */
.L_x_175:
        /* <DEDUP_REMOVED lines=12> */
.L_x_178:
[----:B------:R-:W-:Y:S05]  /*9570*/  BSYNC B1 ;  /* 0x0000000000017941 */ /* 0x000fea0003800000 */
.L_x_177:
        /* <DEDUP_REMOVED lines=12> */
.L_x_180:
[----:B------:R-:W-:Y:S05]  /*9640*/  BSYNC B1 ;  /* 0x0000000000017941 */ /* 0x000fea0003800000 */
.L_x_179:
        /* <DEDUP_REMOVED lines=12> */
.L_x_182:
[----:B------:R-:W-:Y:S05]  /*9710*/  BSYNC B1 ;  /* 0x0000000000017941 */ /* 0x000fea0003800000 */
.L_x_181:
        /* <DEDUP_REMOVED lines=12> */
.L_x_184:
[----:B------:R-:W-:Y:S05]  /*97e0*/  BSYNC B1 ;  /* 0x0000000000017941 */ /* 0x000fea0003800000 */
.L_x_183:
        /* <DEDUP_REMOVED lines=12> */
.L_x_186:
[----:B------:R-:W-:Y:S05]  /*98b0*/  BSYNC B1 ;  /* 0x0000000000017941 */ /* 0x000fea0003800000 */
.L_x_185:
        /* <DEDUP_REMOVED lines=12> */
.L_x_188:
[----:B------:R-:W-:Y:S05]  /*9980*/  BSYNC B1 ;  /* 0x0000000000017941 */ /* 0x000fea0003800000 */
.L_x_187:
        /* <DEDUP_REMOVED lines=12> */
.L_x_190:
[----:B------:R-:W-:Y:S05]  /*9a50*/  BSYNC B1 ;  /* 0x0000000000017941 */ /* 0x000fea0003800000 */
.L_x_189:
        /* <DEDUP_REMOVED lines=12> */
.L_x_192:
[----:B------:R-:W-:Y:S05]  /*9b20*/  BSYNC B1 ;  /* 0x0000000000017941 */ /* 0x000fea0003800000 */
.L_x_191:
[----:B-----5:R-:W-:Y:S01]  /*9b30*/  LOP3.LUT R32, R32, 0xff, RZ, 0xc0, !PT ;  /* 0x000000ff20207812 */ /* 0x020fe200078ec0ff */
[----:B------:R-:W-:Y:S01]  /*9b40*/  BSSY B1, `(.L_x_193) ;  /* 0x000000b000017945 */ /* 0x000fe20003800000 */
[----:B------:R-:W-:Y:S02]  /*9b50*/  ISETP.LT.OR P3, PT, R42, 0x19, !P1 ;  /* 0x000000192a00780c */ /* 0x000fe40004f61670 */
[----:B------:R-:W-:-:S05]  /*9b60*/  F2FP.F16.E5M2.UNPACK_B R32, R32 ;  /* 0x00000020ff20723e */ /* 0x000fca00020004ff */
[----:B------:R-:W-:-:S05]  /*9b70*/  HADD2.F32 R32, -RZ, R32.H0_H0 ;  /* 0x20000020ff207230 */ /* 0x000fca0000004100 */
[----:B------:R-:W-:-:S04]  /*9b80*/  FMUL R32, R32, UR21 ;  /* 0x0000001520207c20 */ /* 0x000fc80008400000 */
[----:B------:R-:W-:Y:S01]  /*9b90*/  FFMA R32, R23, UR20, R32 ;  /* 0x0000001417207c23 */ /* 0x000fe20008000020 */
[----:B------:R-:W-:-:S04]  /*9ba0*/  PRMT R23, RZ, 0x7610, R23 ;  /* 0x00007610ff177816 */ /* 0x000fc80000000017 */
[----:B0-----:R-:W-:-:S05]  /*9bb0*/  F2FP.SATFINITE.E5M2.F32.PACK_AB_MERGE_C R33, RZ, R32, RZ ;  /* 0x00000020ff21723e */ /* 0x001fca00048060ff */
[----:B------:R0:W-:Y:S01]  /*9bc0*/  @!P2 STG.E.U8 desc[UR14][R28.64+0x19], R33 ;  /* 0x000019211c00a986 */ /* 0x0001e2000c10110e */
[----:B------:R-:W-:Y:S05]  /*9bd0*/  @P3 BRA `(.L_x_194) ;  /* 0x0000000000043947 */ /* 0x000fea0003800000 */
[----:B------:R0:W5:Y:S02]  /*9be0*/  LDG.E.U8 R23, desc[UR14][R26.64+0x18] ;  /* 0x0000180e1a177981 */ /* 0x000164000c1e1100 */
.L_x_194:
[----:B------:R-:W-:Y:S05]  /*9bf0*/  BSYNC B1 ;  /* 0x0000000000017941 */ /* 0x000fea0003800000 */
.L_x_193:
        /* <DEDUP_REMOVED lines=8> */
[----:B------:R-:W-:-:S05]  /*9c80*/  F2FP.SATFINITE.E5M2.F32.PACK_AB_MERGE_C R23, RZ, R23, RZ ;  /* 0x00000017ff17723e */ /* 0x000fca00048060ff */
[----:B------:R0:W-:Y:S01]  /*9c90*/  @!P3 STG.E.U8 desc[UR14][R30.64+0x18], R23 ;  /* 0x000018171e00b986 */ /* 0x0001e2000c10110e */
[----:B------:R-:W-:Y:S05]  /*9ca0*/  @P2 BRA `(.L_x_196) ;  /* 0x0000000000042947 */ /* 0x000fea0003800000 */
[----:B------:R0:W5:Y:S02]  /*9cb0*/  LDG.E.U8 R22, desc[UR14][R26.64+0x19] ;  /* 0x0000190e1a167981 */ /* 0x000164000c1e1100 */
.L_x_196:
[----:B------:R-:W-:Y:S05]  /*9cc0*/  BSYNC B1 ;  /* 0x0000000000017941 */ /* 0x000fea0003800000 */
.L_x_195:
        /* <DEDUP_REMOVED lines=12> */
.L_x_198:
[----:B------:R-:W-:Y:S05]  /*9d90*/  BSYNC B1 ;  /* 0x0000000000017941 */ /* 0x000fea0003800000 */
.L_x_197:
        /* <DEDUP_REMOVED lines=12> */
.L_x_200:
[----:B------:R-:W-:Y:S05]  /*9e60*/  BSYNC B1 ;  /* 0x0000000000017941 */ /* 0x000fea0003800000 */
.L_x_199:
        /* <DEDUP_REMOVED lines=12> */
.L_x_202:
[----:B------:R-:W-:Y:S05]  /*9f30*/  BSYNC B1 ;  /* 0x0000000000017941 */ /* 0x000fea0003800000 */
.L_x_201:
        /* <DEDUP_REMOVED lines=12> */
.L_x_204:
[----:B------:R-:W-:Y:S05]  /*a000*/  BSYNC B1 ;  /* 0x0000000000017941 */ /* 0x000fea0003800000 */
.L_x_203:
        /* <DEDUP_REMOVED lines=12> */
.L_x_206:
[----:B------:R-:W-:Y:S05]  /*a0d0*/  BSYNC B1 ;  /* 0x0000000000017941 */ /* 0x000fea0003800000 */
.L_x_205:
        /* <DEDUP_REMOVED lines=12> */
.L_x_208:
[----:B------:R-:W-:Y:S05]  /*a1a0*/  BSYNC B1 ;  /* 0x0000000000017941 */ /* 0x000fea0003800000 */
.L_x_207:
        /* <DEDUP_REMOVED lines=12> */
.L_x_210:
[----:B------:R-:W-:Y:S05]  /*a270*/  BSYNC B1 ;  /* 0x0000000000017941 */ /* 0x000fea0003800000 */
.L_x_209:
        /* <DEDUP_REMOVED lines=12> */
.L_x_212:
[----:B------:R-:W-:Y:S05]  /*a340*/  BSYNC B1 ;  /* 0x0000000000017941 */ /* 0x000fea0003800000 */
.L_x_211:
        /* <DEDUP_REMOVED lines=12> */
.L_x_214:
[----:B------:R-:W-:Y:S05]  /*a410*/  BSYNC B1 ;  /* 0x0000000000017941 */ /* 0x000fea0003800000 */
.L_x_213:
        /* <DEDUP_REMOVED lines=12> */
.L_x_216:
[----:B------:R-:W-:Y:S05]  /*a4e0*/  BSYNC B1 ;  /* 0x0000000000017941 */ /* 0x000fea0003800000 */
.L_x_215:
        /* <DEDUP_REMOVED lines=12> */
.L_x_218:
[----:B------:R-:W-:Y:S05]  /*a5b0*/  BSYNC B1 ;  /* 0x0000000000017941 */ /* 0x000fea0003800000 */
.L_x_217:
        /* <DEDUP_REMOVED lines=12> */
.L_x_220:
[----:B------:R-:W-:Y:S05]  /*a680*/  BSYNC B1 ;  /* 0x0000000000017941 */ /* 0x000fea0003800000 */
.L_x_219:
        /* <DEDUP_REMOVED lines=12> */
.L_x_222:
[----:B------:R-:W-:Y:S05]  /*a750*/  BSYNC B1 ;  /* 0x0000000000017941 */ /* 0x000fea0003800000 */
.L_x_221:
        /* <DEDUP_REMOVED lines=12> */
.L_x_224:
[----:B------:R-:W-:Y:S05]  /*a820*/  BSYNC B1 ;  /* 0x0000000000017941 */ /* 0x000fea0003800000 */
.L_x_223:
        /* <DEDUP_REMOVED lines=12> */
.L_x_226:
[----:B------:R-:W-:Y:S05]  /*a8f0*/  BSYNC B1 ;  /* 0x0000000000017941 */ /* 0x000fea0003800000 */
.L_x_225:
        /* <DEDUP_REMOVED lines=12> */
.L_x_228:
[----:B------:R-:W-:Y:S05]  /*a9c0*/  BSYNC B1 ;  /* 0x0000000000017941 */ /* 0x000fea0003800000 */
.L_x_227:
        /* <DEDUP_REMOVED lines=12> */
.L_x_230:
[----:B------:R-:W-:Y:S05]  /*aa90*/  BSYNC B1 ;  /* 0x0000000000017941 */ /* 0x000fea0003800000 */
.L_x_229:
        /* <DEDUP_REMOVED lines=12> */
.L_x_232:
[----:B------:R-:W-:Y:S05]  /*ab60*/  BSYNC B1 ;  /* 0x0000000000017941 */ /* 0x000fea0003800000 */
.L_x_231:
        /* <DEDUP_REMOVED lines=12> */
.L_x_234:
[----:B------:R-:W-:Y:S05]  /*ac30*/  BSYNC B1 ;  /* 0x0000000000017941 */ /* 0x000fea0003800000 */
.L_x_233:
        /* <DEDUP_REMOVED lines=12> */
.L_x_236:
[----:B------:R-:W-:Y:S05]  /*ad00*/  BSYNC B1 ;  /* 0x0000000000017941 */ /* 0x000fea0003800000 */
.L_x_235:
[----:B-----5:R-:W-:Y:S01]  /*ad10*/  LOP3.LUT R2, R2, 0xff, RZ, 0xc0, !PT ;  /* 0x000000ff02027812 */ /* 0x020fe200078ec0ff */
[----:B------:R-:W-:Y:S01]  /*ad20*/  BSSY B1, `(.L_x_237) ;  /* 0x000000b000017945 */ /* 0x000fe20003800000 */
[----:B------:R-:W-:Y:S02]  /*ad30*/  ISETP.LT.OR P3, PT, R42, 0x49, !P0 ;  /* 0x000000492a00780c */ /* 0x000fe40004761670 */
[----:B------:R-:W-:-:S05]  /*ad40*/  F2FP.F16.E5M2.UNPACK_B R2, R2 ;  /* 0x00000002ff02723e */ /* 0x000fca00020004ff */
[----:B------:R-:W-:-:S05]  /*ad50*/  HADD2.F32 R2, -RZ, R2.H0_H0 ;  /* 0x20000002ff027230 */ /* 0x000fca0000004100 */
[----:B0-----:R-:W-:-:S04]  /*ad60*/  FMUL R3, R2, UR21 ;  /* 0x0000001502037c20 */ /* 0x001fc80008400000 */
[----:B------:R-:W-:Y:S01]  /*ad70*/  FFMA R3, R0, UR20, R3 ;  /* 0x0000001400037c23 */ /* 0x000fe20008000003 */
[----:B------:R-:W-:-:S04]  /*ad80*/  PRMT R0, RZ, 0x7610, R0 ;  /* 0x00007610ff007816 */ /* 0x000fc80000000000 */
[----:B------:R-:W-:-:S05]  /*ad90*/  F2FP.SATFINITE.E5M2.F32.PACK_AB_MERGE_C R3, RZ, R3, RZ ;  /* 0x00000003ff03723e */ /* 0x000fca00048060ff */
[----:B------:R0:W-:Y:S01]  /*ada0*/  @!P2 STG.E.U8 desc[UR14][R30.64+0x41], R3 ;  /* 0x000041031e00a986 */ /* 0x0001e2000c10110e */
[----:B------:R-:W-:Y:S05]  /*adb0*/  @P3 BRA `(.L_x_238) ;  /* 0x0000000000043947 */ /* 0x000fea0003800000 */
[----:B------:R0:W5:Y:S02]  /*adc0*/  LDG.E.U8 R0, desc[UR14][R24.64+0x48] ;  /* 0x0000480e18007981 */ /* 0x000164000c1e1100 */
.L_x_238:
[----:B------:R-:W-:Y:S05]  /*add0*/  BSYNC B1 ;  /* 0x0000000000017941 */ /* 0x000fea0003800000 */
.L_x_237:
[----:B------:R-:W2:Y:S01]  /*ade0*/  LDL.LU R2, [R1] ;  /* 0x0000000001027983 */ /* 0x000ea20000300800 */
[----:B-----5:R-:W-:Y:S01]  /*adf0*/  LOP3.LUT R0, R0, 0xff, RZ, 0xc0, !PT ;  /* 0x000000ff00007812 */ /* 0x020fe200078ec0ff */
[----:B------:R-:W-:Y:S01]  /*ae00*/  BSSY B1, `(.L_x_239) ;  /* 0x000000b000017945 */ /* 0x000fe20003800000 */
[----:B------:R-:W-:Y:S02]  /*ae10*/  ISETP.LT.OR P2, PT, R42, 0x4a, !P0 ;  /* 0x0000004a2a00780c */ /* 0x000fe40004741670 */
[----:B------:R-:W-:-:S05]  /*ae20*/  F2FP.F16.E5M2.UNPACK_B R0, R0 ;  /* 0x00000000ff00723e */ /* 0x000fca00020004ff */
[----:B------:R-:W-:-:S05]  /*ae30*/  HADD2.F32 R0, -RZ, R0.H0_H0 ;  /* 0x20000000ff007230 */ /* 0x000fca0000004100 */
[----:B------:R-:W-:-:S04]  /*ae40*/  FMUL R0, R0, UR21 ;  /* 0x0000001500007c20 */ /* 0x000fc80008400000 */
[----:B--2---:R-:W-:-:S05]  /*ae50*/  FFMA R0, R2, UR20, R0 ;  /* 0x0000001402007c23 */ /* 0x004fca0008000000 */
[----:B0-----:R-:W-:Y:S02]  /*ae60*/  F2FP.SATFINITE.E5M2.F32.PACK_AB_MERGE_C R3, RZ, R0, RZ ;  /* 0x00000000ff03723e */ /* 0x001fe400048060ff */
[----:B------:R-:W-:-:S03]  /*ae70*/  PRMT R0, RZ, 0x7610, R0 ;  /* 0x00007610ff007816 */ /* 0x000fc60000000000 */
[----:B------:R0:W-:Y:S01]  /*ae80*/  @!P3 STG.E.U8 desc[UR14][R28.64+0x48], R3 ;  /* 0x000048031c00b986 */ /* 0x0001e2000c10110e */
[----:B------:R-:W-:Y:S05]  /*ae90*/  @P2 BRA `(.L_x_240) ;  /* 0x0000000000042947 */ /* 0x000fea0003800000 */
[----:B------:R2:W5:Y:S02]  /*aea0*/  LDG.E.U8 R0, desc[UR14][R24.64+0x49] ;  /* 0x0000490e18007981 */ /* 0x000564000c1e1100 */
.L_x_240:
[----:B------:R-:W-:Y:S05]  /*aeb0*/  BSYNC B1 ;  /* 0x0000000000017941 */ /* 0x000fea0003800000 */
.L_x_239:
[----:B------:R-:W3:Y:S01]  /*aec0*/  LDL.LU R2, [R1+0x4] ;  /* 0x0000040001027983 */ /* 0x000ee20000300800 */
[----:B-----5:R-:W-:Y:S01]  /*aed0*/  LOP3.LUT R0, R0, 0xff, RZ, 0xc0, !PT ;  /* 0x000000ff00007812 */ /* 0x020fe200078ec0ff */
[----:B------:R-:W-:Y:S01]  /*aee0*/  BSSY B1, `(.L_x_241) ;  /* 0x000000b000017945 */ /* 0x000fe20003800000 */
[----:B------:R-:W-:Y:S02]  /*aef0*/  ISETP.LT.OR P3, PT, R42, 0x49, !P1 ;  /* 0x000000492a00780c */ /* 0x000fe40004f61670 */
[----:B------:R-:W-:-:S05]  /*af00*/  F2FP.F16.E5M2.UNPACK_B R0, R0 ;  /* 0x00000000ff00723e */ /* 0x000fca00020004ff */
[----:B------:R-:W-:-:S05]  /*af10*/  HADD2.F32 R0, -RZ, R0.H0_H0 ;  /* 0x20000000ff007230 */ /* 0x000fca0000004100 */
[----:B------:R-:W-:-:S04]  /*af20*/  FMUL R0, R0, UR21 ;  /* 0x0000001500007c20 */ /* 0x000fc80008400000 */
[----:B---3--:R-:W-:-:S05]  /*af30*/  FFMA R0, R2, UR20, R0 ;  /* 0x0000001402007c23 */ /* 0x008fca0008000000 */
[----:B0-----:R-:W-:Y:S02]  /*af40*/  F2FP.SATFINITE.E5M2.F32.PACK_AB_MERGE_C R3, RZ, R0, RZ ;  /* 0x00000000ff03723e */ /* 0x001fe400048060ff */
[----:B------:R-:W-:-:S03]  /*af50*/  PRMT R0, RZ, 0x7610, R0 ;  /* 0x00007610ff007816 */ /* 0x000fc60000000000 */
[----:B------:R0:W-:Y:S01]  /*af60*/  @!P2 STG.E.U8 desc[UR14][R28.64+0x49], R3 ;  /* 0x000049031c00a986 */ /* 0x0001e2000c10110e */
[----:B------:R-:W-:Y:S05]  /*af70*/  @P3 BRA `(.L_x_242) ;  /* 0x0000000000043947 */ /* 0x000fea0003800000 */
[----:B------:R3:W5:Y:S02]  /*af80*/  LDG.E.U8 R0, desc[UR14][R26.64+0x48] ;  /* 0x0000480e1a007981 */ /* 0x000764000c1e1100 */
.L_x_242:
[----:B------:R-:W-:Y:S05]  /*af90*/  BSYNC B1 ;  /* 0x0000000000017941 */ /* 0x000fea0003800000 */
.L_x_241:
[----:B------:R-:W2:Y:S01]  /*afa0*/  LDL.LU R2, [R1+0x8] ;  /* 0x0000080001027983 */ /* 0x000ea20000300800 */
        /* <DEDUP_REMOVED lines=12> */
.L_x_244:
[----:B------:R-:W-:Y:S05]  /*b070*/  BSYNC B1 ;  /* 0x0000000000017941 */ /* 0x000fea0003800000 */
.L_x_243:
        /* <DEDUP_REMOVED lines=13> */
.L_x_246:
[----:B------:R-:W-:Y:S05]  /*b150*/  BSYNC B1 ;  /* 0x0000000000017941 */ /* 0x000fea0003800000 */
.L_x_245:
        /* <DEDUP_REMOVED lines=13> */
.L_x_248:
[----:B------:R-:W-:Y:S05]  /*b230*/  BSYNC B1 ;  /* 0x0000000000017941 */ /* 0x000fea0003800000 */
.L_x_247:
        /* <DEDUP_REMOVED lines=13> */
.L_x_250:
[----:B------:R-:W-:Y:S05]  /*b310*/  BSYNC B1 ;  /* 0x0000000000017941 */ /* 0x000fea0003800000 */
.L_x_249:
        /* <DEDUP_REMOVED lines=13> */
.L_x_252:
[----:B------:R-:W-:Y:S05]  /*b3f0*/  BSYNC B1 ;  /* 0x0000000000017941 */ /* 0x000fea0003800000 */
.L_x_251:
        /* <DEDUP_REMOVED lines=13> */
.L_x_254:
[----:B------:R-:W-:Y:S05]  /*b4d0*/  BSYNC B1 ;  /* 0x0000000000017941 */ /* 0x000fea0003800000 */
.L_x_253:
        /* <DEDUP_REMOVED lines=13> */
.L_x_256:
[----:B------:R-:W-:Y:S05]  /*b5b0*/  BSYNC B1 ;  /* 0x0000000000017941 */ /* 0x000fea0003800000 */
.L_x_255:
        /* <DEDUP_REMOVED lines=13> */
.L_x_258:
[----:B------:R-:W-:Y:S05]  /*b690*/  BSYNC B1 ;  /* 0x0000000000017941 */ /* 0x000fea0003800000 */
.L_x_257:
        /* <DEDUP_REMOVED lines=13> */
.L_x_260:
[----:B------:R-:W-:Y:S05]  /*b770*/  BSYNC B1 ;  /* 0x0000000000017941 */ /* 0x000fea0003800000 */
.L_x_259:
        /* <DEDUP_REMOVED lines=13> */
.L_x_262:
[----:B------:R-:W-:Y:S05]  /*b850*/  BSYNC B1 ;  /* 0x0000000000017941 */ /* 0x000fea0003800000 */
.L_x_261:
        /* <DEDUP_REMOVED lines=13> */
.L_x_264:
[----:B------:R-:W-:Y:S05]  /*b930*/  BSYNC B1 ;  /* 0x0000000000017941 */ /* 0x000fea0003800000 */
.L_x_263:
        /* <DEDUP_REMOVED lines=13> */
.L_x_266:
[----:B------:R-:W-:Y:S05]  /*ba10*/  BSYNC B1 ;  /* 0x0000000000017941 */ /* 0x000fea0003800000 */
.L_x_265:
        /* <DEDUP_REMOVED lines=13> */
.L_x_268:
[----:B------:R-:W-:Y:S05]  /*baf0*/  BSYNC B1 ;  /* 0x0000000000017941 */ /* 0x000fea0003800000 */
.L_x_267:
        /* <DEDUP_REMOVED lines=13> */
.L_x_270:
[----:B------:R-:W-:Y:S05]  /*bbd0*/  BSYNC B1 ;  /* 0x0000000000017941 */ /* 0x000fea0003800000 */
.L_x_269:
        /* <DEDUP_REMOVED lines=13> */
.L_x_272:
[----:B------:R-:W-:Y:S05]  /*bcb0*/  BSYNC B1 ;  /* 0x0000000000017941 */ /* 0x000fea0003800000 */
.L_x_271:
        /* <DEDUP_REMOVED lines=13> */
.L_x_274:
[----:B------:R-:W-:Y:S05]  /*bd90*/  BSYNC B1 ;  /* 0x0000000000017941 */ /* 0x000fea0003800000 */
.L_x_273:
        /* <DEDUP_REMOVED lines=13> */
.L_x_276:
[----:B------:R-:W-:Y:S05]  /*be70*/  BSYNC B1 ;  /* 0x0000000000017941 */ /* 0x000fea0003800000 */
.L_x_275:
        /* <DEDUP_REMOVED lines=13> */
.L_x_278:
[----:B------:R-:W-:Y:S05]  /*bf50*/  BSYNC B1 ;  /* 0x0000000000017941 */ /* 0x000fea0003800000 */
.L_x_277:
        /* <DEDUP_REMOVED lines=13> */
.L_x_280:
[----:B------:R-:W-:Y:S05]  /*c030*/  BSYNC B1 ;  /* 0x0000000000017941 */ /* 0x000fea0003800000 */
.L_x_279:
        /* <DEDUP_REMOVED lines=13> */
.L_x_282:
[----:B------:R-:W-:Y:S05]  /*c110*/  BSYNC B1 ;  /* 0x0000000000017941 */ /* 0x000fea0003800000 */
.L_x_281:
        /* <DEDUP_REMOVED lines=13> */
.L_x_284:
[----:B------:R-:W-:Y:S05]  /*c1f0*/  BSYNC B1 ;  /* 0x0000000000017941 */ /* 0x000fea0003800000 */
.L_x_283:
        /* <DEDUP_REMOVED lines=13> */
.L_x_286:
[----:B------:R-:W-:Y:S05]  /*c2d0*/  BSYNC B1 ;  /* 0x0000000000017941 */ /* 0x000fea0003800000 */
.L_x_285:
        /* <DEDUP_REMOVED lines=13> */
.L_x_288:
[----:B------:R-:W-:Y:S05]  /*c3b0*/  BSYNC B1 ;  /* 0x0000000000017941 */ /* 0x000fea0003800000 */
.L_x_287:
        /* <DEDUP_REMOVED lines=13> */
.L_x_290:
[----:B------:R-:W-:Y:S05]  /*c490*/  BSYNC B1 ;  /* 0x0000000000017941 */ /* 0x000fea0003800000 */
.L_x_289:
        /* <DEDUP_REMOVED lines=13> */
.L_x_292:
[----:B------:R-:W-:Y:S05]  /*c570*/  BSYNC B1 ;  /* 0x0000000000017941 */ /* 0x000fea0003800000 */
.L_x_291:
[----:B------:R-:W-:Y:S05]  /*c580*/  @P1 BRA `(.L_x_293) ;  /* 0x0000002000a41947 */ /* 0x000fea0003800000 */
[----:B------:R-:W2:Y:S01]  /*c590*/  LDL.LU R2, [R1+0x6c] ;  /* 0x00006c0001027983 */ /* 0x000ea20000300800 */
[----:B-----5:R-:W-:-:S04]  /*c5a0*/  LOP3.LUT R0, R0, 0xff, RZ, 0xc0, !PT ;  /* 0x000000ff00007812 */ /* 0x020fc800078ec0ff */
[----:B------:R-:W-:-:S05]  /*c5b0*/  F2FP.F16.E5M2.UNPACK_B R0, R0 ;  /* 0x00000000ff00723e */ /* 0x000fca00020004ff */
[----:B------:R-:W-:-:S05]  /*c5c0*/  HADD2.F32 R0, -RZ, R0.H0_H0 ;  /* 0x20000000ff007230 */ /* 0x000fca0000004100 */
[----:B------:R-:W-:-:S04]  /*c5d0*/  FMUL R0, R0, UR21 ;  /* 0x0000001500007c20 */ /* 0x000fc80008400000 */
[----:B--2---:R-:W-:-:S05]  /*c5e0*/  FFMA R0, R2, UR20, R0 ;  /* 0x0000001402007c23 */ /* 0x004fca0008000000 */
[----:B0-----:R-:W-:-:S05]  /*c5f0*/  F2FP.SATFINITE.E5M2.F32.PACK_AB_MERGE_C R3, RZ, R0, RZ ;  /* 0x00000000ff03723e */ /* 0x001fca00048060ff */
[----:B------:R0:W-:Y:S01]  /*c600*/  STG.E.U8 desc[UR14][R30.64+0x79], R3 ;  /* 0x000079031e007986 */ /* 0x0001e2000c10110e */
[----:B------:R-:W-:Y:S05]  /*c610*/  BRA `(.L_x_293) ;  /* 0x0000002000807947 */ /* 0x000fea0003800000 */
.L_x_36:
[----:B------:R-:W-:Y:S01]  /*c620*/  ISETP.GE.AND P3, PT, R41, 0x1, PT ;  /* 0x000000012900780c */ /* 0x000fe20003f66270 */
[----:B------:R-:W-:Y:S01]  /*c630*/  FMUL R227, R227, UR20 ;  /* 0x00000014e3e37c20 */ /* 0x000fe20008400000 */
[----:B------:R-:W-:Y:S01]  /*c640*/  ISETP.GE.AND P2, PT, R41, 0x9, PT ;  /* 0x000000092900780c */ /* 0x000fe20003f46270 */
[----:B------:R-:W-:Y:S01]  /*c650*/  FMUL R228, R228, UR20 ;  /* 0x00000014e4e47c20 */ /* 0x000fe20008400000 */
[C---:B------:R-:W-:Y:S01]  /*c660*/  ISETP.LT.OR P0, PT, R42.reuse, 0x1, !P3 ;  /* 0x000000012a00780c */ /* 0x040fe20005f01670 */
[----:B------:R-:W-:Y:S01]  /*c670*/  FMUL R225, R225, UR20 ;  /* 0x00000014e1e17c20 */ /* 0x000fe20008400000 */
[----:B------:R-:W-:Y:S01]  /*c680*/  ISETP.LT.OR P1, PT, R42, 0x2, !P3 ;  /* 0x000000022a00780c */ /* 0x000fe20005f21670 */
[----:B------:R-:W-:Y:S01]  /*c690*/  FMUL R226, R226, UR20 ;  /* 0x00000014e2e27c20 */ /* 0x000fe20008400000 */
[----:B------:R-:W-:Y:S02]  /*c6a0*/  ISETP.LT.OR P6, PT, R42, 0x2, !P2 ;  /* 0x000000022a00780c */ /* 0x000fe400057c1670 */
[----:B------:R-:W-:-:S02]  /*c6b0*/  F2FP.SATFINITE.E5M2.F32.PACK_AB_MERGE_C R33, RZ, R228, RZ ;  /* 0x000000e4ff21723e */ /* 0x000fc400048060ff */
[----:B------:R-:W-:Y:S02]  /*c6c0*/  F2FP.SATFINITE.E5M2.F32.PACK_AB_MERGE_C R227, RZ, R227, RZ ;  /* 0x000000e3ffe3723e */ /* 0x000fe400048060ff */
[C---:B------:R-:W-:Y:S02]  /*c6d0*/  ISETP.LT.OR P5, PT, R42.reuse, 0x1, !P2 ;  /* 0x000000012a00780c */ /* 0x040fe400057a1670 */
[----:B------:R-:W-:Y:S01]  /*c6e0*/  F2FP.SATFINITE.E5M2.F32.PACK_AB_MERGE_C R225, RZ, R225, RZ ;  /* 0x000000e1ffe1723e */ /* 0x000fe200048060ff */
[----:B------:R0:W-:Y:S01]  /*c6f0*/  @!P0 STG.E.U8 desc[UR14][R24.64], R33 ;  /* 0x0000002118008986 */ /* 0x0001e2000c10110e */
[----:B------:R-:W-:Y:S01]  /*c700*/  ISETP.LT.OR P0, PT, R42, 0x9, !P3 ;  /* 0x000000092a00780c */ /* 0x000fe20005f01670 */
[----:B------:R-:W-:Y:S01]  /*c710*/  FMUL R224, R224, UR20 ;  /* 0x00000014e0e07c20 */ /* 0x000fe20008400000 */
[----:B------:R-:W-:Y:S01]  /*c720*/  F2FP.SATFINITE.E5M2.F32.PACK_AB_MERGE_C R35, RZ, R226, RZ ;  /* 0x000000e2ff23723e */ /* 0x000fe200048060ff */
[----:B------:R-:W-:Y:S01]  /*c730*/  @!P1 STG.E.U8 desc[UR14][R24.64+0x1], R227 ;  /* 0x000001e318009986 */ /* 0x000fe2000c10110e */
[----:B------:R-:W-:-:S03]  /*c740*/  ISETP.LT.OR P1, PT, R42, 0xa, !P3 ;  /* 0x0000000a2a00780c */ /* 0x000fc60005f21670 */
[----:B------:R-:W-:Y:S01]  /*c750*/  @!P6 STG.E.U8 desc[UR14][R26.64+0x1], R225 ;  /* 0x000001e11a00e986 */ /* 0x000fe2000c10110e */
[----:B------:R-:W-:Y:S01]  /*c760*/  ISETP.LT.OR P6, PT, R42, 0xa, !P2 ;  /* 0x0000000a2a00780c */ /* 0x000fe200057c1670 */
[----:B------:R-:W-:Y:S01]  /*c770*/  FMUL R223, R223, UR20 ;  /* 0x00000014dfdf7c20 */ /* 0x000fe20008400000 */
[----:B------:R-:W-:Y:S01]  /*c780*/  FMUL R221, R221, UR20 ;  /* 0x00000014dddd7c20 */ /* 0x000fe20008400000 */
[----:B------:R2:W-:Y:S01]  /*c790*/  @!P5 STG.E.U8 desc[UR14][R26.64], R35 ;  /* 0x000000231a00d986 */ /* 0x0005e2000c10110e */
[----:B0-----:R-:W-:Y:S02]  /*c7a0*/  F2FP.SATFINITE.E5M2.F32.PACK_AB_MERGE_C R33, RZ, R224, RZ ;  /* 0x000000e0ff21723e */ /* 0x001fe400048060ff */
[----:B------:R-:W-:Y:S01]  /*c7b0*/  F2FP.SATFINITE.E5M2.F32.PACK_AB_MERGE_C R223, RZ, R223, RZ ;  /* 0x000000dfffdf723e */ /* 0x000fe200048060ff */
[----:B------:R-:W-:Y:S01]  /*c7c0*/  FMUL R222, R222, UR20 ;  /* 0x00000014dede7c20 */ /* 0x000fe20008400000 */
[----:B------:R-:W-:Y:S01]  /*c7d0*/  ISETP.LT.OR P5, PT, R42, 0x9, !P2 ;  /* 0x000000092a00780c */ /* 0x000fe200057a1670 */
[----:B------:R-:W-:Y:S01]  /*c7e0*/  FMUL R220, R220, UR20 ;  /* 0x00000014dcdc7c20 */ /* 0x000fe20008400000 */
[----:B------:R-:W-:Y:S01]  /*c7f0*/  F2FP.SATFINITE.E5M2.F32.PACK_AB_MERGE_C R221, RZ, R221, RZ ;  /* 0x000000ddffdd723e */ /* 0x000fe200048060ff */
[----:B------:R0:W-:Y:S01]  /*c800*/  @!P0 STG.E.U8 desc[UR14][R24.64+0x8], R33 ;  /* 0x0000082118008986 */ /* 0x0001e2000c10110e */
[----:B------:R-:W-:-:S03]  /*c810*/  ISETP.LT.OR P0, PT, R42, 0x11, !P3 ;  /* 0x000000112a00780c */ /* 0x000fc60005f01670 */
[----:B------:R-:W-:Y:S01]  /*c820*/  @!P1 STG.E.U8 desc[UR14][R24.64+0x9], R223 ;  /* 0x000009df18009986 */ /* 0x000fe2000c10110e */
[----:B------:R-:W-:-:S03]  /*c830*/  ISETP.LT.OR P1, PT, R42, 0x12, !P3 ;  /* 0x000000122a00780c */ /* 0x000fc60005f21670 */
[----:B------:R-:W-:Y:S01]  /*c840*/  @!P6 STG.E.U8 desc[UR14][R26.64+0x9], R221 ;  /* 0x000009dd1a00e986 */ /* 0x000fe2000c10110e */
[C---:B------:R-:W-:Y:S01]  /*c850*/  ISETP.LT.OR P6, PT, R42.reuse, 0x12, !P2 ;  /* 0x000000122a00780c */ /* 0x040fe200057c1670 */
[----:B------:R-:W-:Y:S01]  /*c860*/  FMUL R219, R219, UR20 ;  /* 0x00000014dbdb7c20 */ /* 0x000fe20008400000 */
[----:B--2---:R-:W-:Y:S01]  /*c870*/  F2FP.SATFINITE.E5M2.F32.PACK_AB_MERGE_C R35, RZ, R222, RZ ;  /* 0x000000deff23723e */ /* 0x004fe200048060ff */
[----:B------:R-:W-:Y:S01]  /*c880*/  FMUL R217, R217, UR20 ;  /* 0x00000014d9d97c20 */ /* 0x000fe20008400000 */
[----:B0-----:R-:W-:Y:S01]  /*c890*/  F2FP.SATFINITE.E5M2.F32.PACK_AB_MERGE_C R33, RZ, R220, RZ ;  /* 0x000000dcff21723e */ /* 0x001fe200048060ff */
[----:B------:R-:W2:Y:S01]  /*c8a0*/  LDL.LU R226, [R1+0x8] ;  /* 0x0000080001e27983 */ /* 0x000ea20000300800 */
[----:B------:R-:W-:Y:S02]  /*c8b0*/  F2FP.SATFINITE.E5M2.F32.PACK_AB_MERGE_C R219, RZ, R219, RZ ;  /* 0x000000dbffdb723e */ /* 0x000fe400048060ff */
[----:B------:R-:W-:Y:S01]  /*c8c0*/  F2FP.SATFINITE.E5M2.F32.PACK_AB_MERGE_C R217, RZ, R217, RZ ;  /* 0x000000d9ffd9723e */ /* 0x000fe200048060ff */
[----:B------:R0:W-:Y:S01]  /*c8d0*/  @!P5 STG.E.U8 desc[UR14][R26.64+0x8], R35 ;  /* 0x000008231a00d986 */ /* 0x0001e2000c10110e */
[----:B------:R-:W-:Y:S01]  /*c8e0*/  ISETP.LT.OR P5, PT, R42, 0x11, !P2 ;  /* 0x000000112a00780c */ /* 0x000fe200057a1670 */
[----:B------:R-:W-:-:S02]  /*c8f0*/  FMUL R218, R218, UR20 ;  /* 0x00000014dada7c20 */ /* 0x000fc40008400000 */
[----:B------:R-:W3:Y:S04]  /*c900*/  LDL.LU R227, [R1+0x4] ;  /* 0x0000040001e37983 */ /* 0x000ee80000300800 */
[----:B------:R-:W4:Y:S04]  /*c910*/  LDL.LU R225, [R1] ;  /* 0x0000000001e17983 */ /* 0x000f280000300800 */
[----:B------:R1:W-:Y:S01]  /*c920*/  @!P0 STG.E.U8 desc[UR14][R24.64+0x10], R33 ;  /* 0x0000102118008986 */ /* 0x0003e2000c10110e */
[----:B------:R-:W-:-:S03]  /*c930*/  ISETP.LT.OR P0, PT, R42, 0x19, !P3 ;  /* 0x000000192a00780c */ /* 0x000fc60005f01670 */
[----:B------:R-:W-:Y:S01]  /*c940*/  @!P1 STG.E.U8 desc[UR14][R24.64+0x11], R219 ;  /* 0x000011db18009986 */ /* 0x000fe2000c10110e */
[----:B------:R-:W-:-:S03]  /*c950*/  ISETP.LT.OR P1, PT, R42, 0x1a, !P3 ;  /* 0x0000001a2a00780c */ /* 0x000fc60005f21670 */
[----:B------:R-:W-:Y:S01]  /*c960*/  @!P6 STG.E.U8 desc[UR14][R26.64+0x11], R217 ;  /* 0x000011d91a00e986 */ /* 0x000fe2000c10110e */
[----:B------:R-:W-:Y:S01]  /*c970*/  ISETP.LT.OR P6, PT, R42, 0x1a, !P2 ;  /* 0x0000001a2a00780c */ /* 0x000fe200057c1670 */
[----:B------:R-:W-:Y:S01]  /*c980*/  FMUL R216, R216, UR20 ;  /* 0x00000014d8d87c20 */ /* 0x000fe20008400000 */
[----:B0-----:R-:W-:Y:S01]  /*c990*/  F2FP.SATFINITE.E5M2.F32.PACK_AB_MERGE_C R35, RZ, R218, RZ ;  /* 0x000000daff23723e */ /* 0x001fe200048060ff */
[----:B------:R-:W-:Y:S01]  /*c9a0*/  FMUL R215, R215, UR20 ;  /* 0x00000014d7d77c20 */ /* 0x000fe20008400000 */
[----:B------:R-:W-:Y:S01]  /*c9b0*/  FMUL R213, R213, UR20 ;  /* 0x00000014d5d57c20 */ /* 0x000fe20008400000 */
[----:B------:R-:W-:Y:S01]  /*c9c0*/  FMUL R214, R214, UR20 ;  /* 0x00000014d6d67c20 */ /* 0x000fe20008400000 */
[----:B-1----:R-:W-:Y:S01]  /*c9d0*/  F2FP.SATFINITE.E5M2.F32.PACK_AB_MERGE_C R33, RZ, R216, RZ ;  /* 0x000000d8ff21723e */ /* 0x002fe200048060ff */
[----:B------:R0:W-:Y:S01]  /*c9e0*/  @!P5 STG.E.U8 desc[UR14][R26.64+0x10], R35 ;  /* 0x000010231a00d986 */ /* 0x0001e2000c10110e */
[----:B------:R-:W-:Y:S02]  /*c9f0*/  F2FP.SATFINITE.E5M2.F32.PACK_AB_MERGE_C R215, RZ, R215, RZ ;  /* 0x000000d7ffd7723e */ /* 0x000fe400048060ff */
        /* <DEDUP_REMOVED lines=12> */
[----:B-1----:R-:W-:Y:S01]  /*cac0*/  F2FP.SATFINITE.E5M2.F32.PACK_AB_MERGE_C R33, RZ, R212, RZ ;  /* 0x000000d4ff21723e */ /* 0x002fe200048060ff */
[----:B------:R-:W-:Y:S01]  /*cad0*/  FMUL R210, R210, UR20 ;  /* 0x00000014d2d27c20 */ /* 0x000fe20008400000 */
[----:B------:R-:W-:Y:S01]  /*cae0*/  F2FP.SATFINITE.E5M2.F32.PACK_AB_MERGE_C R211, RZ, R211, RZ ;  /* 0x000000d3ffd3723e */ /* 0x000fe200048060ff */
[----:B------:R0:W-:Y:S01]  /*caf0*/  @!P5 STG.E.U8 desc[UR14][R26.64+0x18], R35 ;  /* 0x000018231a00d986 */ /* 0x0001e2000c10110e */
[C---:B------:R-:W-:Y:S02]  /*cb00*/  ISETP.LT.OR P5, PT, R42.reuse, 0x21, !P2 ;  /* 0x000000212a00780c */ /* 0x040fe400057a1670 */
        /* <DEDUP_REMOVED lines=111> */
[C---:B------:R-:W-:Y:S01]  /*d200*/  ISETP.LT.OR P5, PT, R42.reuse, 0x59, !P2 ;  /* 0x000000592a00780c */ /* 0x040fe200057a1670 */
[----:B------:R-:W-:Y:S01]  /*d210*/  FMUL R179, R179, UR20 ;  /* 0x00000014b3b37c20 */ /* 0x000fe20008400000 */
[----:B------:R-:W-:Y:S01]  /*d220*/  F2FP.SATFINITE.E5M2.F32.PACK_AB_MERGE_C R181, RZ, R181, RZ ;  /* 0x000000b5ffb5723e */ /* 0x000fe200048060ff */
[----:B------:R1:W-:Y:S04]  /*d230*/  @!P0 STG.E.U8 desc[UR14][R24.64+0x58], R33 ;  /* 0x0000582118008986 */ /* 0x0003e8000c10110e */
[----:B------:R-:W-:Y:S04]  /*d240*/  @!P1 STG.E.U8 desc[UR14][R24.64+0x59], R183 ;  /* 0x000059b718009986 */ /* 0x000fe8000c10110e */
[----:B------:R-:W-:Y:S01]  /*d250*/  @!P6 STG.E.U8 desc[UR14][R26.64+0x59], R181 ;  /* 0x000059b51a00e986 */ /* 0x000fe2000c10110e */
[----:B------:R-:W-:-:S02]  /*d260*/  ISETP.LT.OR P6, PT, R42, 0x62, !P3 ;  /* 0x000000622a00780c */ /* 0x000fc40005fc1670 */
[----:B0-----:R-:W-:Y:S01]  /*d270*/  F2FP.SATFINITE.E5M2.F32.PACK_AB_MERGE_C R35, RZ, R182, RZ ;  /* 0x000000b6ff23723e */ /* 0x001fe200048060ff */
[----:B------:R-:W-:Y:S01]  /*d280*/  FMUL R180, R180, UR20 ;  /* 0x00000014b4b47c20 */ /* 0x000fe20008400000 */
[----:B------:R-:W-:Y:S01]  /*d290*/  F2FP.SATFINITE.E5M2.F32.PACK_AB_MERGE_C R179, RZ, R179, RZ ;  /* 0x000000b3ffb3723e */ /* 0x000fe200048060ff */
[----:B------:R-:W-:Y:S01]  /*d2a0*/  FMUL R178, R178, UR20 ;  /* 0x00000014b2b27c20 */ /* 0x000fe20008400000 */
[----:B------:R-:W-:Y:S01]  /*d2b0*/  FMUL R177, R177, UR20 ;  /* 0x00000014b1b17c20 */ /* 0x000fe20008400000 */
[----:B------:R0:W-:Y:S01]  /*d2c0*/  @!P5 STG.E.U8 desc[UR14][R26.64+0x58], R35 ;  /* 0x000058231a00d986 */ /* 0x0001e2000c10110e */
[C---:B------:R-:W-:Y:S02]  /*d2d0*/  ISETP.LT.OR P5, PT, R42.reuse, 0x61, !P3 ;  /* 0x000000612a00780c */ /* 0x040fe40005fa1670 */
[----:B------:R-:W-:Y:S01]  /*d2e0*/  ISETP.LT.OR P0, PT, R42, 0x61, !P2 ;  /* 0x000000612a00780c */ /* 0x000fe20005701670 */
[----:B------:R-:W-:Y:S01]  /*d2f0*/  FMUL R176, R176, UR20 ;  /* 0x00000014b0b07c20 */ /* 0x000fe20008400000 */
[C---:B------:R-:W-:Y:S01]  /*d300*/  ISETP.LT.OR P1, PT, R42.reuse, 0x62, !P2 ;  /* 0x000000622a00780c */ /* 0x040fe20005721670 */
[----:B------:R-:W-:Y:S01]  /*d310*/  @!P6 STG.E.U8 desc[UR14][R24.64+0x61], R179 ;  /* 0x000061b31800e986 */ /* 0x000fe2000c10110e */
[----:B------:R-:W-:-:S02]  /*d320*/  ISETP.LT.OR P6, PT, R42, 0x69, !P3 ;  /* 0x000000692a00780c */ /* 0x000fc40005fc1670 */
[----:B-1----:R-:W-:Y:S01]  /*d330*/  F2FP.SATFINITE.E5M2.F32.PACK_AB_MERGE_C R33, RZ, R180, RZ ;  /* 0x000000b4ff21723e */ /* 0x002fe200048060ff */
[----:B------:R-:W-:Y:S01]  /*d340*/  FMUL R175, R175, UR20 ;  /* 0x00000014afaf7c20 */ /* 0x000fe20008400000 */
[----:B------:R-:W-:Y:S01]  /*d350*/  F2FP.SATFINITE.E5M2.F32.PACK_AB_MERGE_C R177, RZ, R177, RZ ;  /* 0x000000b1ffb1723e */ /* 0x000fe200048060ff */
[----:B------:R-:W-:Y:S01]  /*d360*/  FMUL R174, R174, UR20 ;  /* 0x00000014aeae7c20 */ /* 0x000fe20008400000 */
[----:B0-----:R-:W-:Y:S01]  /*d370*/  F2FP.SATFINITE.E5M2.F32.PACK_AB_MERGE_C R35, RZ, R178, RZ ;  /* 0x000000b2ff23723e */ /* 0x001fe200048060ff */
[----:B------:R0:W-:Y:S01]  /*d380*/  @!P5 STG.E.U8 desc[UR14][R24.64+0x60], R33 ;  /* 0x000060211800d986 */ /* 0x0001e2000c10110e */
[----:B------:R-:W-:-:S03]  /*d390*/  F2FP.SATFINITE.E5M2.F32.PACK_AB_MERGE_C R37, RZ, R176, RZ ;  /* 0x000000b0ff25723e */ /* 0x000fc600048060ff */
[----:B------:R1:W-:Y:S01]  /*d3a0*/  @!P0 STG.E.U8 desc[UR14][R26.64+0x60], R35 ;  /* 0x000060231a008986 */ /* 0x0003e2000c10110e */
[----:B------:R-:W-:-:S03]  /*d3b0*/  ISETP.LT.OR P0, PT, R42, 0x6a, !P3 ;  /* 0x0000006a2a00780c */ /* 0x000fc60005f01670 */
[----:B------:R-:W-:Y:S01]  /*d3c0*/  @!P1 STG.E.U8 desc[UR14][R26.64+0x61], R177 ;  /* 0x000061b11a009986 */ /* 0x000fe2000c10110e */
[C---:B------:R-:W-:Y:S02]  /*d3d0*/  ISETP.LT.OR P1, PT, R42.reuse, 0x69, !P2 ;  /* 0x000000692a00780c */ /* 0x040fe40005721670 */
[C---:B------:R-:W-:Y:S01]  /*d3e0*/  ISETP.LT.OR P5, PT, R42.reuse, 0x6a, !P2 ;  /* 0x0000006a2a00780c */ /* 0x040fe200057a1670 */
[----:B------:R-:W-:Y:S01]  /*d3f0*/  @!P6 STG.E.U8 desc[UR14][R24.64+0x68], R37 ;  /* 0x000068251800e986 */ /* 0x000fe2000c10110e */
[----:B------:R-:W-:Y:S01]  /*d400*/  ISETP.LT.OR P6, PT, R42, 0x71, !P3 ;  /* 0x000000712a00780c */ /* 0x000fe20005fc1670 */
[----:B------:R-:W-:Y:S01]  /*d410*/  FMUL R173, R173, UR20 ;  /* 0x00000014adad7c20 */ /* 0x000fe20008400000 */
[----:B------:R-:W-:Y:S01]  /*d420*/  F2FP.SATFINITE.E5M2.F32.PACK_AB_MERGE_C R175, RZ, R175, RZ ;  /* 0x000000afffaf723e */ /* 0x000fe200048060ff */
[----:B------:R-:W-:Y:S01]  /*d430*/  FMUL R172, R172, UR20 ;  /* 0x00000014acac7c20 */ /* 0x000fe20008400000 */
[----:B0-----:R-:W-:Y:S01]  /*d440*/  F2FP.SATFINITE.E5M2.F32.PACK_AB_MERGE_C R33, RZ, R174, RZ ;  /* 0x000000aeff21723e */ /* 0x001fe200048060ff */
[----:B------:R-:W-:Y:S01]  /*d450*/  FMUL R171, R171, UR20 ;  /* 0x00000014abab7c20 */ /* 0x000fe20008400000 */
[----:B------:R-:W-:Y:S01]  /*d460*/  F2FP.SATFINITE.E5M2.F32.PACK_AB_MERGE_C R173, RZ, R173, RZ ;  /* 0x000000adffad723e */ /* 0x000fe200048060ff */
[----:B------:R-:W-:Y:S01]  /*d470*/  @!P0 STG.E.U8 desc[UR14][R24.64+0x69], R175 ;  /* 0x000069af18008986 */ /* 0x000fe2000c10110e */
[----:B-1----:R-:W-:-:S02]  /*d480*/  F2FP.SATFINITE.E5M2.F32.PACK_AB_MERGE_C R35, RZ, R172, RZ ;  /* 0x000000acff23723e */ /* 0x002fc400048060ff */
[C---:B------:R-:W-:Y:S01]  /*d490*/  ISETP.LT.OR P0, PT, R42.reuse, 0x72, !P3 ;  /* 0x000000722a00780c */ /* 0x040fe20005f01670 */
[----:B------:R0:W-:Y:S01]  /*d4a0*/  @!P1 STG.E.U8 desc[UR14][R26.64+0x68], R33 ;  /* 0x000068211a009986 */ /* 0x0001e2000c10110e */
[----:B------:R-:W-:Y:S01]  /*d4b0*/  ISETP.LT.OR P1, PT, R42, 0x71, !P2 ;  /* 0x000000712a00780c */ /* 0x000fe20005721670 */
[----:B------:R-:W-:Y:S02]  /*d4c0*/  FMUL R170, R170, UR20 ;  /* 0x00000014aaaa7c20 */ /* 0x000fe40008400000 */
[----:B------:R-:W-:Y:S01]  /*d4d0*/  @!P5 STG.E.U8 desc[UR14][R26.64+0x69], R173 ;  /* 0x000069ad1a00d986 */ /* 0x000fe2000c10110e */
[C---:B------:R-:W-:Y:S01]  /*d4e0*/  ISETP.LT.OR P5, PT, R42.reuse, 0x72, !P2 ;  /* 0x000000722a00780c */ /* 0x040fe200057a1670 */
[----:B------:R-:W-:Y:S02]  /*d4f0*/  FMUL R169, R169, UR20 ;  /* 0x00000014a9a97c20 */ /* 0x000fe40008400000 */
[----:B------:R1:W-:Y:S01]  /*d500*/  @!P6 STG.E.U8 desc[UR14][R24.64+0x70], R35 ;  /* 0x000070231800e986 */ /* 0x0003e2000c10110e */
[----:B------:R-:W-:-:S02]  /*d510*/  ISETP.LT.OR P6, PT, R42, 0x79, !P3 ;  /* 0x000000792a00780c */ /* 0x000fc40005fc1670 */
        /* <DEDUP_REMOVED lines=8> */
[----:B------:R-:W-:Y:S02]  /*d5a0*/  F2FP.SATFINITE.E5M2.F32.PACK_AB_MERGE_C R167, RZ, R167, RZ ;  /* 0x000000a7ffa7723e */ /* 0x000fe400048060ff */
[----:B-1----:R-:W-:Y:S01]  /*d5b0*/  F2FP.SATFINITE.E5M2.F32.PACK_AB_MERGE_C R35, RZ, R168, RZ ;  /* 0x000000a8ff23723e */ /* 0x002fe200048060ff */
[----:B------:R-:W-:Y:S01]  /*d5c0*/  @!P1 STG.E.U8 desc[UR14][R26.64+0x70], R33 ;  /* 0x000070211a009986 */ /* 0x000fe2000c10110e */
[----:B------:R-:W-:-:S03]  /*d5d0*/  ISETP.GE.AND P1, PT, R41, 0x81, PT ;  /* 0x000000812900780c */ /* 0x000fc60003f26270 */
[----:B------:R-:W-:Y:S01]  /*d5e0*/  @!P5 STG.E.U8 desc[UR14][R26.64+0x71], R169 ;  /* 0x000071a91a00d986 */ /* 0x000fe2000c10110e */
[C---:B------:R-:W-:Y:S02]  /*d5f0*/  ISETP.LT.OR P5, PT, R42.reuse, 0x79, !P2 ;  /* 0x000000792a00780c */ /* 0x040fe400057a1670 */
[C---:B------:R-:W-:Y:S01]  /*d600*/  ISETP.LT.OR P2, PT, R42.reuse, 0x7a, !P2 ;  /* 0x0000007a2a00780c */ /* 0x040fe20005741670 */
[----:B------:R-:W-:Y:S01]  /*d610*/  @!P6 STG.E.U8 desc[UR14][R24.64+0x78], R35 ;  /* 0x000078231800e986 */ /* 0x000fe2000c10110e */
[C---:B------:R-:W-:Y:S01]  /*d620*/  ISETP.LT.OR P6, PT, R42.reuse, 0x1, !P1 ;  /* 0x000000012a00780c */ /* 0x040fe20004fc1670 */
[----:B------:R-:W-:Y:S02]  /*d630*/  FMUL R165, R165, UR20 ;  /* 0x00000014a5a57c20 */ /* 0x000fe40008400000 */
[----:B------:R0:W-:Y:S01]  /*d640*/  @!P3 STG.E.U8 desc[UR14][R24.64+0x79], R167 ;  /* 0x000079a71800b986 */ /* 0x0001e2000c10110e */
[----:B------:R-:W-:Y:S01]  /*d650*/  ISETP.LT.OR P3, PT, R42, 0x2, !P1 ;  /* 0x000000022a00780c */ /* 0x000fe20004f61670 */
[----:B------:R-:W-:Y:S01]  /*d660*/  FMUL R164, R164, UR20 ;  /* 0x00000014a4a47c20 */ /* 0x000fe20008400000 */
[----:B------:R-:W-:Y:S01]  /*d670*/  FMUL R163, R163, UR20 ;  /* 0x00000014a3a37c20 */ /* 0x000fe20008400000 */
[----:B------:R-:W-:Y:S01]  /*d680*/  F2FP.SATFINITE.E5M2.F32.PACK_AB_MERGE_C R37, RZ, R166, RZ ;  /* 0x000000a6ff25723e */ /* 0x000fe200048060ff */
[----:B------:R-:W-:Y:S01]  /*d690*/  FMUL R162, R162, UR20 ;  /* 0x00000014a2a27c20 */ /* 0x000fe20008400000 */
[----:B------:R-:W-:Y:S01]  /*d6a0*/  F2FP.SATFINITE.E5M2.F32.PACK_AB_MERGE_C R165, RZ, R165, RZ ;  /* 0x000000a5ffa5723e */ /* 0x000fe200048060ff */
[----:B------:R-:W-:Y:S01]  /*d6b0*/  FMUL R161, R161, UR20 ;  /* 0x00000014a1a17c20 */ /* 0x000fe20008400000 */
[----:B------:R-:W-:Y:S01]  /*d6c0*/  F2FP.SATFINITE.E5M2.F32.PACK_AB_MERGE_C R163, RZ, R163, RZ ;  /* 0x000000a3ffa3723e */ /* 0x000fe200048060ff */
[----:B------:R-:W-:Y:S01]  /*d6d0*/  FMUL R160, R160, UR20 ;  /* 0x00000014a0a07c20 */ /* 0x000fe20008400000 */
[----:B------:R-:W-:Y:S01]  /*d6e0*/  ISETP.GE.AND P0, PT, R41, 0x89, PT ;  /* 0x000000892900780c */ /* 0x000fe20003f06270 */
[----:B------:R-:W-:Y:S01]  /*d6f0*/  FMUL R159, R159, UR20 ;  /* 0x000000149f9f7c20 */ /* 0x000fe20008400000 */
[----:B0-----:R-:W-:Y:S01]  /*d700*/  F2FP.SATFINITE.E5M2.F32.PACK_AB_MERGE_C R25, RZ, R164, RZ ;  /* 0x000000a4ff19723e */ /* 0x001fe200048060ff */
[----:B------:R-:W-:Y:S01]  /*d710*/  @!P5 STG.E.U8 desc[UR14][R26.64+0x78], R37 ;  /* 0x000078251a00d986 */ /* 0x000fe2000c10110e */
[----:B------:R-:W-:-:S03]  /*d720*/  ISETP.LT.OR P5, PT, R42, 0x1, !P0 ;  /* 0x000000012a00780c */ /* 0x000fc600047a1670 */
[----:B------:R-:W-:Y:S04]  /*d730*/  @!P2 STG.E.U8 desc[UR14][R26.64+0x79], R165 ;  /* 0x000079a51a00a986 */ /* 0x000fe8000c10110e */
[----:B------:R0:W-:Y:S01]  /*d740*/  @!P6 STG.E.U8 desc[UR14][R28.64], R25 ;  /* 0x000000191c00e986 */ /* 0x0001e2000c10110e */
[----:B------:R-:W-:-:S03]  /*d750*/  ISETP.LT.OR P6, PT, R42, 0x2, !P0 ;  /* 0x000000022a00780c */ /* 0x000fc600047c1670 */
[----:B------:R-:W-:Y:S01]  /*d760*/  @!P3 STG.E.U8 desc[UR14][R28.64+0x1], R163 ;  /* 0x000001a31c00b986 */ /* 0x000fe2000c10110e */
[C---:B------:R-:W-:Y:S02]  /*d770*/  ISETP.LT.OR P3, PT, R42.reuse, 0x9, !P1 ;  /* 0x000000092a00780c */ /* 0x040fe40004f61670 */
[----:B------:R-:W-:Y:S01]  /*d780*/  ISETP.LT.OR P2, PT, R42, 0xa, !P1 ;  /* 0x0000000a2a00780c */ /* 0x000fe20004f41670 */
[----:B------:R-:W-:Y:S01]  /*d790*/  FMUL R158, R158, UR20 ;  /* 0x000000149e9e7c20 */ /* 0x000fe20008400000 */
[----:B------:R-:W-:Y:S01]  /*d7a0*/  F2FP.SATFINITE.E5M2.F32.PACK_AB_MERGE_C R33, RZ, R162, RZ ;  /* 0x000000a2ff21723e */ /* 0x000fe200048060ff */
[----:B------:R-:W-:Y:S01]  /*d7b0*/  FMUL R157, R157, UR20 ;  /* 0x000000149d9d7c20 */ /* 0x000fe20008400000 */
[----:B------:R-:W-:Y:S01]  /*d7c0*/  F2FP.SATFINITE.E5M2.F32.PACK_AB_MERGE_C R161, RZ, R161, RZ ;  /* 0x000000a1ffa1723e */ /* 0x000fe200048060ff */
[----:B------:R-:W-:Y:S01]  /*d7d0*/  FMUL R156, R156, UR20 ;  /* 0x000000149c9c7c20 */ /* 0x000fe20008400000 */
[----:B0-----:R-:W-:Y:S01]  /*d7e0*/  F2FP.SATFINITE.E5M2.F32.PACK_AB_MERGE_C R25, RZ, R160, RZ ;  /* 0x000000a0ff19723e */ /* 0x001fe200048060ff */
[----:B------:R-:W-:Y:S01]  /*d7f0*/  @!P5 STG.E.U8 desc[UR14][R30.64], R33 ;  /* 0x000000211e00d986 */ /* 0x000fe2000c10110e */
[----:B------:R-:W-:-:S02]  /*d800*/  F2FP.SATFINITE.E5M2.F32.PACK_AB_MERGE_C R159, RZ, R159, RZ ;  /* 0x0000009fff9f723e */ /* 0x000fc400048060ff */
[C---:B------:R-:W-:Y:S01]  /*d810*/  ISETP.LT.OR P5, PT, R42.reuse, 0x9, !P0 ;  /* 0x000000092a00780c */ /* 0x040fe200047a1670 */
[----:B------:R-:W-:Y:S01]  /*d820*/  @!P6 STG.E.U8 desc[UR14][R30.64+0x1], R161 ;  /* 0x000001a11e00e986 */ /* 0x000fe2000c10110e */
[----:B------:R-:W-:-:S03]  /*d830*/  ISETP.LT.OR P6, PT, R42, 0xa, !P0 ;  /* 0x0000000a2a00780c */ /* 0x000fc600047c1670 */
[----:B------:R0:W-:Y:S01]  /*d840*/  @!P3 STG.E.U8 desc[UR14][R28.64+0x8], R25 ;  /* 0x000008191c00b986 */ /* 0x0001e2000c10110e */
[----:B------:R-:W-:-:S03]  /*d850*/  ISETP.LT.OR P3, PT, R42, 0x11, !P1 ;  /* 0x000000112a00780c */ /* 0x000fc60004f61670 */
[----:B------:R-:W-:Y:S01]  /*d860*/  @!P2 STG.E.U8 desc[UR14][R28.64+0x9], R159 ;  /* 0x0000099f1c00a986 */ /* 0x000fe2000c10110e */
[----:B------:R-:W-:Y:S01]  /*d870*/  ISETP.LT.OR P2, PT, R42, 0x12, !P1 ;  /* 0x000000122a00780c */ /* 0x000fe20004f41670 */
[----:B------:R-:W-:Y:S01]  /*d880*/  FMUL R155, R155, UR20 ;  /* 0x000000149b9b7c20 */ /* 0x000fe20008400000 */
[----:B------:R-:W-:Y:S01]  /*d890*/  F2FP.SATFINITE.E5M2.F32.PACK_AB_MERGE_C R27, RZ, R158, RZ ;  /* 0x0000009eff1b723e */ /* 0x000fe200048060ff */
[----:B------:R-:W-:Y:S01]  /*d8a0*/  FMUL R154, R154, UR20 ;  /* 0x000000149a9a7c20 */ /* 0x000fe20008400000 */
[----:B------:R-:W-:Y:S01]  /*d8b0*/  F2FP.SATFINITE.E5M2.F32.PACK_AB_MERGE_C R157, RZ, R157, RZ ;  /* 0x0000009dff9d723e */ /* 0x000fe200048060ff */
[----:B------:R-:W-:Y:S01]  /*d8c0*/  FMUL R153, R153, UR20 ;  /* 0x0000001499997c20 */ /* 0x000fe20008400000 */
        /* <DEDUP_REMOVED lines=25> */
[----:B------:R1:W-:Y:S01]  /*da60*/  @!P2 STG.E.U8 desc[UR14][R28.64+0x19], R23 ;  /* 0x000019171c00a986 */ /* 0x0003e2000c10110e */
        /* <DEDUP_REMOVED lines=11> */
[----:B------:R0:W-:Y:S01]  /*db20*/  @!P6 STG.E.U8 desc[UR14][R30.64+0x19], R21 ;  /* 0x000019151e00e986 */ /* 0x0001e2000c10110e */
[----:B------:R-:W-:-:S03]  /*db30*/  ISETP.LT.OR P6, PT, R42, 0x22, !P0 ;  /* 0x000000222a00780c */ /* 0x000fc600047c1670 */
[----:B------:R-:W-:Y:S01]  /*db40*/  @!P3 STG.E.U8 desc[UR14][R28.64+0x20], R25 ;  /* 0x000020191c00b986 */ /* 0x000fe2000c10110e */
[----:B------:R-:W-:-:S03]  /*db50*/  ISETP.LT.OR P3, PT, R42, 0x29, !P1 ;  /* 0x000000292a00780c */ /* 0x000fc60004f61670 */
[----:B------:R2:W-:Y:S01]  /*db60*/  @!P2 STG.E.U8 desc[UR14][R28.64+0x21], R19 ;  /* 0x000021131c00a986 */ /* 0x0005e2000c10110e */
[----:B------:R-:W-:Y:S01]  /*db70*/  ISETP.LT.OR P2, PT, R42, 0x2a, !P1 ;  /* 0x0000002a2a00780c */ /* 0x000fe20004f41670 */
[----:B------:R-:W-:Y:S01]  /*db80*/  FMUL R15, R15, UR20 ;  /* 0x000000140f0f7c20 */ /* 0x000fe20008400000 */
[----:B-1----:R-:W-:Y:S01]  /*db90*/  F2FP.SATFINITE.E5M2.F32.PACK_AB_MERGE_C R23, RZ, R18, RZ ;  /* 0x00000012ff17723e */ /* 0x002fe200048060ff */
[----:B------:R-:W-:Y:S01]  /*dba0*/  FMUL R14, R14, UR20 ;  /* 0x000000140e0e7c20 */ /* 0x000fe20008400000 */
[----:B------:R-:W-:Y:S01]  /*dbb0*/  F2FP.SATFINITE.E5M2.F32.PACK_AB_MERGE_C R17, RZ, R17, RZ ;  /* 0x00000011ff11723e */ /* 0x000fe200048060ff */
[----:B------:R-:W-:Y:S01]  /*dbc0*/  FMUL R13, R13, UR20 ;  /* 0x000000140d0d7c20 */ /* 0x000fe20008400000 */
[----:B0-----:R-:W-:Y:S01]  /*dbd0*/  F2FP.SATFINITE.E5M2.F32.PACK_AB_MERGE_C R21, RZ, R16, RZ ;  /* 0x00000010ff15723e */ /* 0x001fe200048060ff */
[----:B------:R-:W-:Y:S01]  /*dbe0*/  @!P5 STG.E.U8 desc[UR14][R30.64+0x20], R23 ;  /* 0x000020171e00d986 */ /* 0x000fe2000c10110e */
[----:B------:R-:W-:Y:S02]  /*dbf0*/  F2FP.SATFINITE.E5M2.F32.PACK_AB_MERGE_C R15, RZ, R15, RZ ;  /* 0x0000000fff0f723e */ /* 0x000fe400048060ff */
[C---:B------:R-:W-:Y:S01]  /*dc00*/  ISETP.LT.OR P5, PT, R42.reuse, 0x29, !P0 ;  /* 0x000000292a00780c */ /* 0x040fe200047a1670 */
[----:B------:R-:W-:Y:S01]  /*dc10*/  @!P6 STG.E.U8 desc[UR14][R30.64+0x21], R17 ;  /* 0x000021111e00e986 */ /* 0x000fe2000c10110e */
[----:B------:R-:W-:-:S03]  /*dc20*/  ISETP.LT.OR P6, PT, R42, 0x2a, !P0 ;  /* 0x0000002a2a00780c */ /* 0x000fc600047c1670 */
[----:B------:R-:W-:Y:S01]  /*dc30*/  @!P3 STG.E.U8 desc[UR14][R28.64+0x28], R21 ;  /* 0x000028151c00b986 */ /* 0x000fe2000c10110e */
[----:B------:R-:W-:Y:S01]  /*dc40*/  ISETP.LT.OR P3, PT, R42, 0x31, !P1 ;  /* 0x000000312a00780c */ /* 0x000fe20004f61670 */
[----:B------:R-:W-:Y:S02]  /*dc50*/  FMUL R12, R12, UR20 ;  /* 0x000000140c0c7c20 */ /* 0x000fe40008400000 */
[----:B------:R0:W-:Y:S01]  /*dc60*/  @!P2 STG.E.U8 desc[UR14][R28.64+0x29], R15 ;  /* 0x0000290f1c00a986 */ /* 0x0001e2000c10110e */
[----:B------:R-:W-:Y:S01]  /*dc70*/  ISETP.LT.OR P2, PT, R42, 0x32, !P1 ;  /* 0x000000322a00780c */ /* 0x000fe20004f41670 */
[----:B------:R-:W-:Y:S01]  /*dc80*/  FMUL R11, R11, UR20 ;  /* 0x000000140b0b7c20 */ /* 0x000fe20008400000 */
[----:B--2---:R-:W-:Y:S01]  /*dc90*/  F2FP.SATFINITE.E5M2.F32.PACK_AB_MERGE_C R19, RZ, R14, RZ ;  /* 0x0000000eff13723e */ /* 0x004fe200048060ff */
[----:B------:R-:W2:Y:S01]  /*dca0*/  LDL.LU R222, [R1+0x18] ;  /* 0x0000180001de7983 */ /* 0x000ea20000300800 */
[----:B------:R-:W-:Y:S02]  /*dcb0*/  F2FP.SATFINITE.E5M2.F32.PACK_AB_MERGE_C R13, RZ, R13, RZ ;  /* 0x0000000dff0d723e */ /* 0x000fe400048060ff */
[----:B------:R-:W-:Y:S01]  /*dcc0*/  F2FP.SATFINITE.E5M2.F32.PACK_AB_MERGE_C R11, RZ, R11, RZ ;  /* 0x0000000bff0b723e */ /* 0x000fe200048060ff */
[----:B------:R-:W-:Y:S01]  /*dcd0*/  @!P5 STG.E.U8 desc[UR14][R30.64+0x28], R19 ;  /* 0x000028131e00d986 */ /* 0x000fe2000c10110e */
[----:B0-----:R-:W-:-:S03]  /*dce0*/  F2FP.SATFINITE.E5M2.F32.PACK_AB_MERGE_C R15, RZ, R12, RZ ;  /* 0x0000000cff0f723e */ /* 0x001fc600048060ff */
[----:B------:R0:W-:Y:S01]  /*dcf0*/  @!P6 STG.E.U8 desc[UR14][R30.64+0x29], R13 ;  /* 0x0000290d1e00e986 */ /* 0x0001e2000c10110e */
[C---:B------:R-:W-:Y:S02]  /*dd00*/  ISETP.LT.OR P5, PT, R42.reuse, 0x31, !P0 ;  /* 0x000000312a00780c */ /* 0x040fe400047a1670 */
[C---:B------:R-:W-:Y:S01]  /*dd10*/  ISETP.LT.OR P6, PT, R42.reuse, 0x32, !P0 ;  /* 0x000000322a00780c */ /* 0x040fe200047c1670 */
[----:B------:R-:W-:Y:S01]  /*dd20*/  @!P3 STG.E.U8 desc[UR14][R28.64+0x30], R15 ;  /* 0x0000300f1c00b986 */ /* 0x000fe2000c10110e */
[----:B------:R-:W-:Y:S01]  /*dd30*/  ISETP.LT.OR P3, PT, R42, 0x39, !P1 ;  /* 0x000000392a00780c */ /* 0x000fe20004f61670 */
[----:B------:R-:W-:Y:S01]  /*dd40*/  FMUL R10, R10, UR20 ;  /* 0x000000140a0a7c20 */ /* 0x000fe20008400000 */
[----:B------:R-:W-:Y:S01]  /*dd50*/  FMUL R9, R9, UR20 ;  /* 0x0000001409097c20 */ /* 0x000fe20008400000 */
[----:B------:R-:W2:Y:S01]  /*dd60*/  LDL.LU R223, [R1+0x14] ;  /* 0x0000140001df7983 */ /* 0x000ea20000300800 */
[----:B------:R-:W-:-:S03]  /*dd70*/  FMUL R8, R8, UR20 ;  /* 0x0000001408087c20 */ /* 0x000fc60008400000 */
[----:B------:R-:W2:Y:S01]  /*dd80*/  LDL.LU R221, [R1+0x10] ;  /* 0x0000100001dd7983 */ /* 0x000ea20000300800 */
[----:B------:R-:W-:-:S03]  /*dd90*/  F2FP.SATFINITE.E5M2.F32.PACK_AB_MERGE_C R17, RZ, R10, RZ ;  /* 0x0000000aff11723e */ /* 0x000fc600048060ff */
[----:B------:R-:W2:Y:S01]  /*dda0*/  LDL.LU R220, [R1+0xc] ;  /* 0x00000c0001dc7983 */ /* 0x000ea20000300800 */
[----:B------:R-:W-:Y:S01]  /*ddb0*/  F2FP.SATFINITE.E5M2.F32.PACK_AB_MERGE_C R9, RZ, R9, RZ ;  /* 0x00000009ff09723e */ /* 0x000fe200048060ff */
[----:B------:R-:W-:Y:S01]  /*ddc0*/  FMUL R7, R7, UR20 ;  /* 0x0000001407077c20 */ /* 0x000fe20008400000 */
[----:B0-----:R-:W-:Y:S01]  /*ddd0*/  F2FP.SATFINITE.E5M2.F32.PACK_AB_MERGE_C R13, RZ, R8, RZ ;  /* 0x00000008ff0d723e */ /* 0x001fe200048060ff */
[----:B------:R0:W-:Y:S01]  /*dde0*/  @!P2 STG.E.U8 desc[UR14][R28.64+0x31], R11 ;  /* 0x0000310b1c00a986 */ /* 0x0001e2000c10110e */
[----:B------:R-:W-:Y:S01]  /*ddf0*/  ISETP.LT.OR P2, PT, R42, 0x3a, !P1 ;  /* 0x0000003a2a00780c */ /* 0x000fe20004f41670 */
[----:B-----5:R-:W-:Y:S01]  /*de00*/  FMUL R2, R2, UR20 ;  /* 0x0000001402027c20 */ /* 0x020fe20008400000 */
[----:B------:R-:W-:Y:S01]  /*de10*/  F2FP.SATFINITE.E5M2.F32.PACK_AB_MERGE_C R7, RZ, R7, RZ ;  /* 0x00000007ff07723e */ /* 0x000fe200048060ff */
[----:B------:R-:W-:Y:S01]  /*de20*/  @!P5 STG.E.U8 desc[UR14][R30.64+0x30], R17 ;  /* 0x000030111e00d986 */ /* 0x000fe2000c10110e */
[----:B------:R-:W-:Y:S01]  /*de30*/  FMUL R3, R3, UR20 ;  /* 0x0000001403037c20 */ /* 0x000fe20008400000 */
[----:B------:R-:W-:Y:S01]  /*de40*/  FMUL R4, R4, UR20 ;  /* 0x0000001404047c20 */ /* 0x000fe20008400000 */
[C---:B------:R-:W-:Y:S01]  /*de50*/  ISETP.LT.OR P5, PT, R42.reuse, 0x39, !P0 ;  /* 0x000000392a00780c */ /* 0x040fe200047a1670 */
[----:B------:R1:W-:Y:S01]  /*de60*/  @!P6 STG.E.U8 desc[UR14][R30.64+0x31], R9 ;  /* 0x000031091e00e986 */ /* 0x0003e2000c10110e */
[----:B------:R-:W-:Y:S01]  /*de70*/  ISETP.LT.OR P6, PT, R42, 0x3a, !P0 ;  /* 0x0000003a2a00780c */ /* 0x000fe200047c1670 */
[----:B------:R-:W-:Y:S01]  /*de80*/  FMUL R6, R6, UR20 ;  /* 0x0000001406067c20 */ /* 0x000fe20008400000 */
[----:B------:R-:W-:Y:S01]  /*de90*/  FMUL R5, R5, UR20 ;  /* 0x0000001405057c20 */ /* 0x000fe20008400000 */
[----:B------:R3:W-:Y:S01]  /*dea0*/  @!P3 STG.E.U8 desc[UR14][R28.64+0x38], R13 ;  /* 0x0000380d1c00b986 */ /* 0x0007e2000c10110e */
[----:B------:R-:W-:Y:S01]  /*deb0*/  ISETP.LT.OR P3, PT, R42, 0x41, !P1 ;  /* 0x000000412a00780c */ /* 0x000fe20004f61670 */
[----:B------:R-:W-:Y:S01]  /*dec0*/  FMUL R0, R0, UR20 ;  /* 0x0000001400007c20 */ /* 0x000fe20008400000 */
[----:B0-----:R-:W-:Y:S01]  /*ded0*/  F2FP.SATFINITE.E5M2.F32.PACK_AB_MERGE_C R11, RZ, R6, RZ ;  /* 0x00000006ff0b723e */ /* 0x001fe200048060ff */
[----:B------:R-:W2:Y:S01]  /*dee0*/  LDL.LU R224, [R1+0x1c] ;  /* 0x00001c0001e07983 */ /* 0x000ea20000300800 */
[----:B------:R-:W-:-:S03]  /*def0*/  F2FP.SATFINITE.E5M2.F32.PACK_AB_MERGE_C R5, RZ, R5, RZ ;  /* 0x00000005ff05723e */ /* 0x000fc600048060ff */
[----:B------:R0:W-:Y:S01]  /*df00*/  @!P2 STG.E.U8 desc[UR14][R28.64+0x39], R7 ;  /* 0x000039071c00a986 */ /* 0x0001e2000c10110e */
[----:B-1----:R-:W-:Y:S01]  /*df10*/  F2FP.SATFINITE.E5M2.F32.PACK_AB_MERGE_C R9, RZ, R4, RZ ;  /* 0x00000004ff09723e */ /* 0x002fe200048060ff */
[----:B------:R-:W-:Y:S01]  /*df20*/  FMUL R4, R226, UR20 ;  /* 0x00000014e2047c20 */ /* 0x000fe20008400000 */
[C---:B------:R-:W-:Y:S01]  /*df30*/  ISETP.LT.OR P2, PT, R42.reuse, 0x42, !P1 ;  /* 0x000000422a00780c */ /* 0x040fe20004f41670 */
[----:B------:R-:W-:Y:S01]  /*df40*/  @!P5 STG.E.U8 desc[UR14][R30.64+0x38], R11 ;  /* 0x0000380b1e00d986 */ /* 0x000fe2000c10110e */
[----:B---3--:R-:W-:Y:S01]  /*df50*/  F2FP.SATFINITE.E5M2.F32.PACK_AB_MERGE_C R13, RZ, R2, RZ ;  /* 0x00000002ff0d723e */ /* 0x008fe200048060ff */
[----:B----4-:R-:W-:Y:S01]  /*df60*/  FMUL R2, R225, UR20 ;  /* 0x00000014e1027c20 */ /* 0x010fe20008400000 */
[----:B------:R-:W-:Y:S01]  /*df70*/  ISETP.LT.OR P5, PT, R42, 0x41, !P0 ;  /* 0x000000412a00780c */ /* 0x000fe200047a1670 */
[----:B------:R-:W3:Y:S01]  /*df80*/  LDL.LU R225, [R1+0x20] ;  /* 0x0000200001e17983 */ /* 0x000ee20000300800 */
[----:B0-----:R-:W-:Y:S01]  /*df90*/  F2FP.SATFINITE.E5M2.F32.PACK_AB_MERGE_C R7, RZ, R3, RZ ;  /* 0x00000003ff07723e */ /* 0x001fe200048060ff */
[----:B------:R-:W-:-:S02]  /*dfa0*/  FMUL R3, R227, UR20 ;  /* 0x00000014e3037c20 */ /* 0x000fc40008400000 */
[----:B------:R0:W-:Y:S01]  /*dfb0*/  @!P6 STG.E.U8 desc[UR14][R30.64+0x39], R5 ;  /* 0x000039051e00e986 */ /* 0x0001e2000c10110e */
[----:B------:R-:W-:-:S03]  /*dfc0*/  ISETP.LT.OR P6, PT, R42, 0x42, !P0 ;  /* 0x000000422a00780c */ /* 0x000fc600047c1670 */
[----:B------:R-:W4:Y:S04]  /*dfd0*/  LDL.LU R227, [R1+0x24] ;  /* 0x0000240001e37983 */ /* 0x000f280000300800 */
[----:B------:R-:W4:Y:S04]  /*dfe0*/  LDL.LU R226, [R1+0x28] ;  /* 0x0000280001e27983 */ /* 0x000f280000300800 */
[----:B------:R-:W-:Y:S01]  /*dff0*/  @!P3 STG.E.U8 desc[UR14][R28.64+0x40], R9 ;  /* 0x000040091c00b986 */ /* 0x000fe2000c10110e */
[C---:B------:R-:W-:Y:S02]  /*e000*/  ISETP.LT.OR P3, PT, R42.reuse, 0x49, !P1 ;  /* 0x000000492a00780c */ /* 0x040fe40004f61670 */
[----:B0-----:R-:W-:Y:S01]  /*e010*/  F2FP.SATFINITE.E5M2.F32.PACK_AB_MERGE_C R5, RZ, R0, RZ ;  /* 0x00000000ff05723e */ /* 0x001fe200048060ff */
[----:B------:R0:W-:Y:S01]  /*e020*/  @!P2 STG.E.U8 desc[UR14][R28.64+0x41], R7 ;  /* 0x000041071c00a986 */ /* 0x0001e2000c10110e */
[----:B------:R-:W-:-:S03]  /*e030*/  ISETP.LT.OR P2, PT, R42, 0x4a, !P1 ;  /* 0x0000004a2a00780c */ /* 0x000fc60004f41670 */
[----:B------:R-:W-:Y:S01]  /*e040*/  @!P5 STG.E.U8 desc[UR14][R30.64+0x40], R13 ;  /* 0x0000400d1e00d986 */ /* 0x000fe2000c10110e */
[----:B------:R-:W-:-:S03]  /*e050*/  ISETP.LT.OR P5, PT, R42, 0x49, !P0 ;  /* 0x000000492a00780c */ /* 0x000fc600047a1670 */
[----:B------:R1:W-:Y:S01]  /*e060*/  @!P6 STG.E.U8 desc[UR14][R30.64+0x41], R5 ;  /* 0x000041051e00e986 */ /* 0x0003e2000c10110e */
[----:B0-----:R-:W-:Y:S02]  /*e070*/  F2FP.SATFINITE.E5M2.F32.PACK_AB_MERGE_C R7, RZ, R2, RZ ;  /* 0x00000002ff07723e */ /* 0x001fe400048060ff */
[----:B------:R-:W-:-:S03]  /*e080*/  ISETP.LT.OR P6, PT, R42, 0x4a, !P0 ;  /* 0x0000004a2a00780c */ /* 0x000fc600047c1670 */
[----:B------:R0:W-:Y:S01]  /*e090*/  @!P3 STG.E.U8 desc[UR14][R28.64+0x48], R7 ;  /* 0x000048071c00b986 */ /* 0x0001e2000c10110e */
[----:B------:R-:W-:Y:S02]  /*e0a0*/  ISETP.LT.OR P3, PT, R42, 0x51, !P1 ;  /* 0x000000512a00780c */ /* 0x000fe40004f61670 */
[----:B------:R-:W-:Y:S02]  /*e0b0*/  F2FP.SATFINITE.E5M2.F32.PACK_AB_MERGE_C R9, RZ, R3, RZ ;  /* 0x00000003ff09723e */ /* 0x000fe400048060ff */
[----:B------:R-:W-:-:S03]  /*e0c0*/  F2FP.SATFINITE.E5M2.F32.PACK_AB_MERGE_C R11, RZ, R4, RZ ;  /* 0x00000004ff0b723e */ /* 0x000fc600048060ff */
[----:B------:R0:W-:Y:S04]  /*e0d0*/  @!P2 STG.E.U8 desc[UR14][R28.64+0x49], R9 ;  /* 0x000049091c00a986 */ /* 0x0001e8000c10110e */
[----:B------:R-:W-:Y:S01]  /*e0e0*/  @!P5 STG.E.U8 desc[UR14][R30.64+0x48], R11 ;  /* 0x0000480b1e00d986 */ /* 0x000fe2000c10110e */
[----:B--2---:R-:W-:Y:S01]  /*e0f0*/  FMUL R2, R221, UR20 ;  /* 0x00000014dd027c20 */ /* 0x004fe20008400000 */
[----:B------:R-:W-:Y:S02]  /*e100*/  FMUL R0, R220, UR20 ;  /* 0x00000014dc007c20 */ /* 0x000fe40008400000 */
[----:B------:R-:W2:Y:S04]  /*e110*/  LDL.LU R220, [R1+0x2c] ;  /* 0x00002c0001dc7983 */ /* 0x000ea80000300800 */
[----:B------:R-:W2:Y:S01]  /*e120*/  LDL.LU R221, [R1+0x30] ;  /* 0x0000300001dd7983 */ /* 0x000ea20000300800 */
[----:B-1----:R-:W-:Y:S01]  /*e130*/  F2FP.SATFINITE.E5M2.F32.PACK_AB_MERGE_C R5, RZ, R0, RZ ;  /* 0x00000000ff05723e */ /* 0x002fe200048060ff */
[----:B------:R-:W-:Y:S01]  /*e140*/  FMUL R0, R222, UR20 ;  /* 0x00000014de007c20 */ /* 0x000fe20008400000 */
[----:B------:R-:W-:Y:S01]  /*e150*/  FMUL R3, R223, UR20 ;  /* 0x00000014df037c20 */ /* 0x000fe20008400000 */
[----:B0-----:R-:W-:Y:S01]  /*e160*/  F2FP.SATFINITE.E5M2.F32.PACK_AB_MERGE_C R7, RZ, R2, RZ ;  /* 0x00000002ff07723e */ /* 0x001fe200048060ff */
[----:B------:R-:W2:Y:S02]  /*e170*/  LDL.LU R223, [R1+0x34] ;  /* 0x0000340001df7983 */ /* 0x000ea40000300800 */
[----:B------:R-:W-:-:S02]  /*e180*/  F2FP.SATFINITE.E5M2.F32.PACK_AB_MERGE_C R13, RZ, R0, RZ ;  /* 0x00000000ff0d723e */ /* 0x000fc400048060ff */
[----:B------:R-:W2:Y:S01]  /*e190*/  LDL.LU R222, [R1+0x38] ;  /* 0x0000380001de7983 */ /* 0x000ea20000300800 */
[----:B------:R-:W-:Y:S01]  /*e1a0*/  F2FP.SATFINITE.E5M2.F32.PACK_AB_MERGE_C R9, RZ, R3, RZ ;  /* 0x00000003ff09723e */ /* 0x000fe200048060ff */
[----:B------:R-:W-:Y:S02]  /*e1b0*/  FMUL R2, R224, UR20 ;  /* 0x00000014e0027c20 */ /* 0x000fe40008400000 */
[----:B------:R-:W2:Y:S04]  /*e1c0*/  LDL.LU R224, [R1+0x3c] ;  /* 0x00003c0001e07983 */ /* 0x000ea80000300800 */
[----:B------:R-:W-:Y:S01]  /*e1d0*/  @!P6 STG.E.U8 desc[UR14][R30.64+0x49], R5 ;  /* 0x000049051e00e986 */ /* 0x000fe2000c10110e */
[----:B---3--:R-:W-:-:S03]  /*e1e0*/  FMUL R0, R225, UR20 ;  /* 0x00000014e1007c20 */ /* 0x008fc60008400000 */
[----:B------:R0:W-:Y:S04]  /*e1f0*/  @!P3 STG.E.U8 desc[UR14][R28.64+0x50], R7 ;  /* 0x000050071c00b986 */ /* 0x0001e8000c10110e */
[----:B------:R-:W3:Y:S01]  /*e200*/  LDL.LU R225, [R1+0x40] ;  /* 0x0000400001e17983 */ /* 0x000ee20000300800 */
[----:B----4-:R-:W-:-:S03]  /*e210*/  FMUL R3, R227, UR20 ;  /* 0x00000014e3037c20 */ /* 0x010fc60008400000 */
[----:B------:R-:W4:Y:S01]  /*e220*/  LDL.LU R227, [R1+0x44] ;  /* 0x0000440001e37983 */ /* 0x000f220000300800 */
[----:B0-----:R-:W-:Y:S01]  /*e230*/  F2FP.SATFINITE.E5M2.F32.PACK_AB_MERGE_C R7, RZ, R0, RZ ;  /* 0x00000000ff07723e */ /* 0x001fe200048060ff */
[----:B------:R-:W-:Y:S02]  /*e240*/  FMUL R0, R226, UR20 ;  /* 0x00000014e2007c20 */ /* 0x000fe40008400000 */
[----:B------:R-:W4:Y:S01]  /*e250*/  LDL.LU R226, [R1+0x48] ;  /* 0x0000480001e27983 */ /* 0x000f220000300800 */
[C---:B------:R-:W-:Y:S02]  /*e260*/  ISETP.LT.OR P2, PT, R42.reuse, 0x52, !P1 ;  /* 0x000000522a00780c */ /* 0x040fe40004f41670 */
[C---:B------:R-:W-:Y:S01]  /*e270*/  ISETP.LT.OR P6, PT, R42.reuse, 0x52, !P0 ;  /* 0x000000522a00780c */ /* 0x040fe200047c1670 */
[----:B------:R-:W4:Y:S01]  /*e280*/  LDL.LU R218, [R1+0x4c] ;  /* 0x00004c0001da7983 */ /* 0x000f220000300800 */
[----:B------:R-:W-:Y:S02]  /*e290*/  F2FP.SATFINITE.E5M2.F32.PACK_AB_MERGE_C R5, RZ, R2, RZ ;  /* 0x00000002ff05723e */ /* 0x000fe400048060ff */
[----:B------:R-:W-:-:S02]  /*e2a0*/  ISETP.LT.OR P5, PT, R42, 0x51, !P0 ;  /* 0x000000512a00780c */ /* 0x000fc400047a1670 */
[----:B------:R-:W-:Y:S02]  /*e2b0*/  F2FP.SATFINITE.E5M2.F32.PACK_AB_MERGE_C R11, RZ, R0, RZ ;  /* 0x00000000ff0b723e */ /* 0x000fe400048060ff */
[----:B------:R-:W-:-:S03]  /*e2c0*/  ISETP.LT.OR P3, PT, R42, 0x59, !P1 ;  /* 0x000000592a00780c */ /* 0x000fc60004f61670 */
[----:B------:R0:W-:Y:S01]  /*e2d0*/  @!P2 STG.E.U8 desc[UR14][R28.64+0x51], R9 ;  /* 0x000051091c00a986 */ /* 0x0001e2000c10110e */
[----:B------:R-:W-:-:S03]  /*e2e0*/  ISETP.LT.OR P2, PT, R42, 0x5a, !P1 ;  /* 0x0000005a2a00780c */ /* 0x000fc60004f41670 */
[----:B------:R1:W-:Y:S01]  /*e2f0*/  @!P6 STG.E.U8 desc[UR14][R30.64+0x51], R5 ;  /* 0x000051051e00e986 */ /* 0x0003e2000c10110e */
[----:B------:R-:W-:-:S03]  /*e300*/  ISETP.LT.OR P6, PT, R42, 0x5a, !P0 ;  /* 0x0000005a2a00780c */ /* 0x000fc600047c1670 */
[----:B------:R-:W-:Y:S01]  /*e310*/  @!P5 STG.E.U8 desc[UR14][R30.64+0x50], R13 ;  /* 0x0000500d1e00d986 */ /* 0x000fe2000c10110e */
[----:B0-----:R-:W-:-:S03]  /*e320*/  F2FP.SATFINITE.E5M2.F32.PACK_AB_MERGE_C R9, RZ, R3, RZ ;  /* 0x00000003ff09723e */ /* 0x001fc600048060ff */
[----:B------:R0:W-:Y:S04]  /*e330*/  @!P3 STG.E.U8 desc[UR14][R28.64+0x58], R7 ;  /* 0x000058071c00b986 */ /* 0x0001e8000c10110e */
[----:B------:R0:W-:Y:S01]  /*e340*/  @!P2 STG.E.U8 desc[UR14][R28.64+0x59], R9 ;  /* 0x000059091c00a986 */ /* 0x0001e2000c10110e */
[----:B--2---:R-:W-:-:S03]  /*e350*/  FMUL R0, R220, UR20 ;  /* 0x00000014dc007c20 */ /* 0x004fc60008400000 */
[----:B------:R-:W2:Y:S01]  /*e360*/  LDL.LU R220, [R1+0x50] ;  /* 0x0000500001dc7983 */ /* 0x000ea20000300800 */
[----:B------:R-:W-:-:S03]  /*e370*/  FMUL R2, R221, UR20 ;  /* 0x00000014dd027c20 */ /* 0x000fc60008400000 */
[----:B------:R-:W2:Y:S01]  /*e380*/  LDL.LU R221, [R1+0x54] ;  /* 0x0000540001dd7983 */ /* 0x000ea20000300800 */
[----:B-1----:R-:W-:Y:S01]  /*e390*/  F2FP.SATFINITE.E5M2.F32.PACK_AB_MERGE_C R5, RZ, R0, RZ ;  /* 0x00000000ff05723e */ /* 0x002fe200048060ff */
[----:B------:R-:W-:Y:S02]  /*e3a0*/  FMUL R3, R223, UR20 ;  /* 0x00000014df037c20 */ /* 0x000fe40008400000 */
[----:B------:R-:W2:Y:S01]  /*e3b0*/  LDL.LU R223, [R1+0x58] ;  /* 0x0000580001df7983 */ /* 0x000ea20000300800 */
[----:B0-----:R-:W-:Y:S01]  /*e3c0*/  F2FP.SATFINITE.E5M2.F32.PACK_AB_MERGE_C R7, RZ, R2, RZ ;  /* 0x00000002ff07723e */ /* 0x001fe200048060ff */
[----:B------:R-:W-:Y:S01]  /*e3d0*/  FMUL R4, R222, UR20 ;  /* 0x00000014de047c20 */ /* 0x000fe20008400000 */
[----:B------:R-:W-:Y:S01]  /*e3e0*/  F2FP.SATFINITE.E5M2.F32.PACK_AB_MERGE_C R9, RZ, R3, RZ ;  /* 0x00000003ff09723e */ /* 0x000fe200048060ff */
[----:B------:R-:W2:Y:S01]  /*e3f0*/  LDL.LU R222, [R1+0x5c] ;  /* 0x00005c0001de7983 */ /* 0x000ea20000300800 */
[----:B------:R-:W-:-:S03]  /*e400*/  FMUL R0, R224, UR20 ;  /* 0x00000014e0007c20 */ /* 0x000fc60008400000 */
[----:B------:R0:W-:Y:S04]  /*e410*/  @!P6 STG.E.U8 desc[UR14][R30.64+0x59], R5 ;  /* 0x000059051e00e986 */ /* 0x0001e8000c10110e */
[----:B------:R-:W2:Y:S01]  /*e420*/  LDL.LU R224, [R1+0x60] ;  /* 0x0000600001e07983 */ /* 0x000ea20000300800 */
[----:B0-----:R-:W-:Y:S01]  /*e430*/  F2FP.SATFINITE.E5M2.F32.PACK_AB_MERGE_C R5, RZ, R0, RZ ;  /* 0x00000000ff05723e */ /* 0x001fe200048060ff */
[----:B---3--:R-:W-:Y:S02]  /*e440*/  FMUL R2, R225, UR20 ;  /* 0x00000014e1027c20 */ /* 0x008fe40008400000 */
[----:B------:R-:W3:Y:S01]  /*e450*/  LDL.LU R225, [R1+0x64] ;  /* 0x0000640001e17983 */ /* 0x000ee20000300800 */
[----:B----4-:R-:W-:-:S03]  /*e460*/  FMUL R3, R227, UR20 ;  /* 0x00000014e3037c20 */ /* 0x010fc60008400000 */
[----:B------:R-:W4:Y:S01]  /*e470*/  LDL.LU R227, [R1+0x68] ;  /* 0x0000680001e37983 */ /* 0x000f220000300800 */
[----:B------:R-:W-:-:S03]  /*e480*/  FMUL R0, R226, UR20 ;  /* 0x00000014e2007c20 */ /* 0x000fc60008400000 */
[----:B------:R-:W4:Y:S01]  /*e490*/  LDL.LU R226, [R1+0x6c] ;  /* 0x00006c0001e27983 */ /* 0x000f220000300800 */
[C---:B------:R-:W-:Y:S02]  /*e4a0*/  ISETP.LT.OR P5, PT, R42.reuse, 0x59, !P0 ;  /* 0x000000592a00780c */ /* 0x040fe400047a1670 */
[C---:B------:R-:W-:Y:S02]  /*e4b0*/  ISETP.LT.OR P2, PT, R42.reuse, 0x62, !P1 ;  /* 0x000000622a00780c */ /* 0x040fe40004f41670 */
[C---:B------:R-:W-:Y:S02]  /*e4c0*/  ISETP.LT.OR P3, PT, R42.reuse, 0x61, !P1 ;  /* 0x000000612a00780c */ /* 0x040fe40004f61670 */
[----:B------:R-:W-:-:S07]  /*e4d0*/  ISETP.LT.OR P6, PT, R42, 0x62, !P0 ;  /* 0x000000622a00780c */ /* 0x000fce00047c1670 */
[----:B------:R-:W-:Y:S01]  /*e4e0*/  @!P5 STG.E.U8 desc[UR14][R30.64+0x58], R11 ;  /* 0x0000580b1e00d986 */ /* 0x000fe2000c10110e */
[----:B------:R-:W-:-:S03]  /*e4f0*/  ISETP.LT.OR P5, PT, R42, 0x61, !P0 ;  /* 0x000000612a00780c */ /* 0x000fc600047a1670 */
[----:B------:R0:W-:Y:S01]  /*e500*/  @!P2 STG.E.U8 desc[UR14][R28.64+0x61], R9 ;  /* 0x000061091c00a986 */ /* 0x0001e2000c10110e */
[----:B------:R-:W-:-:S03]  /*e510*/  ISETP.LT.OR P2, PT, R42, 0x6a, !P1 ;  /* 0x0000006a2a00780c */ /* 0x000fc60004f41670 */
[----:B------:R1:W-:Y:S01]  /*e520*/  @!P3 STG.E.U8 desc[UR14][R28.64+0x60], R7 ;  /* 0x000060071c00b986 */ /* 0x0003e2000c10110e */
[----:B------:R-:W-:Y:S02]  /*e530*/  ISETP.LT.OR P3, PT, R42, 0x69, !P1 ;  /* 0x000000692a00780c */ /* 0x000fe40004f61670 */
[----:B------:R-:W-:Y:S01]  /*e540*/  F2FP.SATFINITE.E5M2.F32.PACK_AB_MERGE_C R13, RZ, R4, RZ ;  /* 0x00000004ff0d723e */ /* 0x000fe200048060ff */
[----:B------:R1:W-:Y:S01]  /*e550*/  @!P6 STG.E.U8 desc[UR14][R30.64+0x61], R5 ;  /* 0x000061051e00e986 */ /* 0x0003e2000c10110e */
[----:B0-----:R-:W-:-:S03]  /*e560*/  F2FP.SATFINITE.E5M2.F32.PACK_AB_MERGE_C R9, RZ, R3, RZ ;  /* 0x00000003ff09723e */ /* 0x001fc600048060ff */
[----:B------:R-:W-:Y:S01]  /*e570*/  @!P5 STG.E.U8 desc[UR14][R30.64+0x60], R13 ;  /* 0x0000600d1e00d986 */ /* 0x000fe2000c10110e */
[----:B-1----:R-:W-:-:S03]  /*e580*/  F2FP.SATFINITE.E5M2.F32.PACK_AB_MERGE_C R7, RZ, R2, RZ ;  /* 0x00000002ff07723e */ /* 0x002fc600048060ff */
[----:B------:R-:W-:Y:S01]  /*e590*/  @!P2 STG.E.U8 desc[UR14][R28.64+0x69], R9 ;  /* 0x000069091c00a986 */ /* 0x000fe2000c10110e */
[C---:B------:R-:W-:Y:S02]  /*e5a0*/  ISETP.LT.OR P5, PT, R42.reuse, 0x69, !P0 ;  /* 0x000000692a00780c */ /* 0x040fe400047a1670 */
[C---:B------:R-:W-:Y:S01]  /*e5b0*/  ISETP.LT.OR P6, PT, R42.reuse, 0x6a, !P0 ;  /* 0x0000006a2a00780c */ /* 0x040fe200047c1670 */
[----:B------:R0:W-:Y:S01]  /*e5c0*/  @!P3 STG.E.U8 desc[UR14][R28.64+0x68], R7 ;  /* 0x000068071c00b986 */ /* 0x0001e2000c10110e */
[----:B------:R-:W-:Y:S01]  /*e5d0*/  ISETP.LT.OR P2, PT, R42, 0x72, !P1 ;  /* 0x000000722a00780c */ /* 0x000fe20004f41670 */
[----:B------:R-:W-:Y:S01]  /*e5e0*/  FMUL R2, R218, UR20 ;  /* 0x00000014da027c20 */ /* 0x000fe20008400000 */
[----:B------:R-:W-:Y:S02]  /*e5f0*/  ISETP.LT.OR P3, PT, R42, 0x71, !P1 ;  /* 0x000000712a00780c */ /* 0x000fe40004f61670 */
[----:B------:R-:W-:Y:S02]  /*e600*/  F2FP.SATFINITE.E5M2.F32.PACK_AB_MERGE_C R11, RZ, R0, RZ ;  /* 0x00000000ff0b723e */ /* 0x000fe400048060ff */
[----:B------:R-:W-:-:S03]  /*e610*/  F2FP.SATFINITE.E5M2.F32.PACK_AB_MERGE_C R5, RZ, R2, RZ ;  /* 0x00000002ff05723e */ /* 0x000fc600048060ff */
[----:B------:R-:W-:Y:S01]  /*e620*/  @!P5 STG.E.U8 desc[UR14][R30.64+0x68], R11 ;  /* 0x0000680b1e00d986 */ /* 0x000fe2000c10110e */
[----:B------:R-:W-:-:S03]  /*e630*/  ISETP.LT.OR P5, PT, R42, 0x71, !P0 ;  /* 0x000000712a00780c */ /* 0x000fc600047a1670 */
[----:B------:R-:W-:Y:S01]  /*e640*/  @!P6 STG.E.U8 desc[UR14][R30.64+0x69], R5 ;  /* 0x000069051e00e986 */ /* 0x000fe2000c10110e */
[----:B------:R-:W-:Y:S01]  /*e650*/  ISETP.LT.OR P6, PT, R42, 0x72, !P0 ;  /* 0x000000722a00780c */ /* 0x000fe200047c1670 */
[----:B--2---:R-:W-:Y:S01]  /*e660*/  FMUL R0, R220, UR20 ;  /* 0x00000014dc007c20 */ /* 0x004fe20008400000 */
[----:B------:R-:W-:-:S04]  /*e670*/  FMUL R3, R221, UR20 ;  /* 0x00000014dd037c20 */ /* 0x000fc80008400000 */
[----:B0-----:R-:W-:Y:S02]  /*e680*/  F2FP.SATFINITE.E5M2.F32.PACK_AB_MERGE_C R7, RZ, R0, RZ ;  /* 0x00000000ff07723e */ /* 0x001fe400048060ff */
[----:B------:R-:W-:Y:S01]  /*e690*/  F2FP.SATFINITE.E5M2.F32.PACK_AB_MERGE_C R9, RZ, R3, RZ ;  /* 0x00000003ff09723e */ /* 0x000fe200048060ff */
[----:B------:R-:W-:Y:S02]  /*e6a0*/  FMUL R0, R223, UR20 ;  /* 0x00000014df007c20 */ /* 0x000fe40008400000 */
[----:B------:R0:W-:Y:S01]  /*e6b0*/  @!P3 STG.E.U8 desc[UR14][R28.64+0x70], R7 ;  /* 0x000070071c00b986 */ /* 0x0001e2000c10110e */
[----:B------:R-:W-:-:S03]  /*e6c0*/  ISETP.LT.OR P3, PT, R42, 0x79, !P0 ;  /* 0x000000792a00780c */ /* 0x000fc60004761670 */
[----:B------:R1:W-:Y:S01]  /*e6d0*/  @!P2 STG.E.U8 desc[UR14][R28.64+0x71], R9 ;  /* 0x000071091c00a986 */ /* 0x0003e2000c10110e */
[C---:B------:R-:W-:Y:S02]  /*e6e0*/  ISETP.LT.OR P2, PT, R42.reuse, 0x79, !P1 ;  /* 0x000000792a00780c */ /* 0x040fe40004f41670 */
[----:B------:R-:W-:Y:S02]  /*e6f0*/  ISETP.LT.OR P1, PT, R42, 0x7a, !P1 ;  /* 0x0000007a2a00780c */ /* 0x000fe40004f21670 */
[----:B------:R-:W-:Y:S01]  /*e700*/  F2FP.SATFINITE.E5M2.F32.PACK_AB_MERGE_C R13, RZ, R0, RZ ;  /* 0x00000000ff0d723e */ /* 0x000fe200048060ff */
[----:B------:R-:W-:Y:S01]  /*e710*/  FMUL R0, R222, UR20 ;  /* 0x00000014de007c20 */ /* 0x000fe20008400000 */
[----:B------:R-:W-:Y:S01]  /*e720*/  ISETP.LT.OR P0, PT, R42, 0x7a, !P0 ;  /* 0x0000007a2a00780c */ /* 0x000fe20004701670 */
[----:B------:R-:W-:-:S03]  /*e730*/  FMUL R2, R224, UR20 ;  /* 0x00000014e0027c20 */ /* 0x000fc60008400000 */
[----:B0-----:R-:W-:Y:S02]  /*e740*/  F2FP.SATFINITE.E5M2.F32.PACK_AB_MERGE_C R7, RZ, R0, RZ ;  /* 0x00000000ff07723e */ /* 0x001fe400048060ff */
[----:B-1----:R-:W-:Y:S01]  /*e750*/  F2FP.SATFINITE.E5M2.F32.PACK_AB_MERGE_C R9, RZ, R2, RZ ;  /* 0x00000002ff09723e */ /* 0x002fe200048060ff */
[----:B---3--:R-:W-:Y:S01]  /*e760*/  FMUL R3, R225, UR20 ;  /* 0x00000014e1037c20 */ /* 0x008fe20008400000 */
[----:B----4-:R-:W-:Y:S01]  /*e770*/  FMUL R4, R227, UR20 ;  /* 0x00000014e3047c20 */ /* 0x010fe20008400000 */
[----:B------:R-:W-:-:S03]  /*e780*/  FMUL R5, R226, UR20 ;  /* 0x00000014e2057c20 */ /* 0x000fc60008400000 */
[----:B------:R-:W-:Y:S02]  /*e790*/  F2FP.SATFINITE.E5M2.F32.PACK_AB_MERGE_C R3, RZ, R3, RZ ;  /* 0x00000003ff03723e */ /* 0x000fe400048060ff */
[----:B------:R-:W-:Y:S02]  /*e7a0*/  F2FP.SATFINITE.E5M2.F32.PACK_AB_MERGE_C R11, RZ, R4, RZ ;  /* 0x00000004ff0b723e */ /* 0x000fe400048060ff */
[----:B------:R-:W-:Y:S01]  /*e7b0*/  F2FP.SATFINITE.E5M2.F32.PACK_AB_MERGE_C R5, RZ, R5, RZ ;  /* 0x00000005ff05723e */ /* 0x000fe200048060ff */
[----:B------:R0:W-:Y:S04]  /*e7c0*/  @!P5 STG.E.U8 desc[UR14][R30.64+0x70], R13 ;  /* 0x0000700d1e00d986 */ /* 0x0001e8000c10110e */
[----:B------:R0:W-:Y:S04]  /*e7d0*/  @!P6 STG.E.U8 desc[UR14][R30.64+0x71], R7 ;  /* 0x000071071e00e986 */ /* 0x0001e8000c10110e */
[----:B------:R0:W-:Y:S04]  /*e7e0*/  @!P2 STG.E.U8 desc[UR14][R28.64+0x78], R9 ;  /* 0x000078091c00a986 */ /* 0x0001e8000c10110e */
[----:B------:R0:W-:Y:S04]  /*e7f0*/  @!P1 STG.E.U8 desc[UR14][R28.64+0x79], R3 ;  /* 0x000079031c009986 */ /* 0x0001e8000c10110e */
[----:B------:R0:W-:Y:S04]  /*e800*/  @!P3 STG.E.U8 desc[UR14][R30.64+0x78], R11 ;  /* 0x0000780b1e00b986 */ /* 0x0001e8000c10110e */
[----:B------:R0:W-:Y:S02]  /*e810*/  @!P0 STG.E.U8 desc[UR14][R30.64+0x79], R5 ;  /* 0x000079051e008986 */ /* 0x0001e4000c10110e */
.L_x_293:
[----:B------:R-:W-:Y:S05]  /*e820*/  BSYNC B0 ;  /* 0x0000000000007941 */ /* 0x000fea0003800000 */
.L_x_35:
[----:B0----5:R-:W2:Y:S04]  /*e830*/  LDL.LU R3, [R1+0x78] ;  /* 0x0000780001037983 */ /* 0x021ea80000300800 */
[----:B------:R-:W2:Y:S01]  /*e840*/  LDL.LU R2, [R1+0x7c] ;  /* 0x00007c0001027983 */ /* 0x000ea20000300800 */
[----:B------:R-:W-:Y:S01]  /*e850*/  ULDC UR6, c[0x0][0xc] ;  /* 0x0000030000067ab9 */ /* 0x000fe20000000800 */
[----:B------:R-:W-:Y:S01]  /*e860*/  ULDC UR7, c[0x0][0x10] ;  /* 0x0000040000077ab9 */ /* 0x000fe20000000800 */
[----:B------:R-:W2:Y:S01]  /*e870*/  LDC R5, c[0x0][0x14] ;  /* 0x00000500ff057b82 */ /* 0x000ea20000000800 */
[----:B------:R-:W-:Y:S01]  /*e880*/  UIMAD.WIDE.U32 UR6, UR6, UR7, URZ ;  /* 0x00000007060672a5 */ /* 0x000fe2000f8e003f */
[----:B------:R-:W-:Y:S01]  /*e890*/  PRMT R0, RZ, 0x7610, R0 ;  /* 0x00007610ff007816 */ /* 0x000fe20000000000 */
[----:B------:R-:W-:-:S04]  /*e8a0*/  UMOV UR12, 0xffffffff ;  /* 0xffffffff000c7882 */ /* 0x000fc80000000000 */
[----:B--2---:R-:W-:-:S04]  /*e8b0*/  IMAD.WIDE.U32 R2, R5, UR6, R2 ;  /* 0x0000000605027c25 */ /* 0x004fc8000f8e0002 */
[----:B------:R-:W-:Y:S01]  /*e8c0*/  IMAD R5, R5, UR7, RZ ;  /* 0x0000000705057c24 */ /* 0x000fe2000f8e02ff */
[----:B------:R-:W-:Y:S01]  /*e8d0*/  ULDC.64 UR6, c[0x0][0x650] ;  /* 0x0001940000067ab9 */ /* 0x000fe20000000a00 */
[----:B------:R-:W-:Y:S01]  /*e8e0*/  IMAD.MOV.U32 R19, RZ, RZ, R2 ;  /* 0x000000ffff137224 */ /* 0x000fe200078e0002 */
[----:B------:R-:W-:Y:S01]  /*e8f0*/  ISETP.GE.U32.AND P0, PT, R2, UR6, PT ;  /* 0x0000000602007c0c */ /* 0x000fe2000bf06070 */
[----:B------:R-:W-:Y:S02]  /*e900*/  IMAD.IADD R22, R3, 0x1, R5 ;  /* 0x0000000103167824 */ /* 0x000fe400078e0205 */
[----:B------:R-:W-:-:S03]  /*e910*/  IMAD.MOV.U32 R2, RZ, RZ, -0x1 ;  /* 0xffffffffff027424 */ /* 0x000fc600078e00ff */
[----:B------:R0:W-:Y:S01]  /*e920*/  STL [R1+0x78], R22 ;  /* 0x0000781601007387 */ /* 0x0001e20000100800 */
[----:B------:R-:W-:-:S03]  /*e930*/  ISETP.GE.U32.AND.EX P0, PT, R22, UR7, PT, P0 ;  /* 0x0000000716007c0c */ /* 0x000fc6000bf06100 */
[----:B------:R0:W-:Y:S04]  /*e940*/  STL [R1+0x7c], R19 ;  /* 0x00007c1301007387 */ /* 0x0001e80000100800 */
[----:B------:R0:W-:Y:S06]  /*e950*/  STL [R1+0x80], R2 ;  /* 0x0000800201007387 */ /* 0x0001ec0000100800 */
[----:B------:R-:W-:Y:S05]  /*e960*/  @P0 BRA `(.L_x_294) ;  /* 0x00000004006c0947 */ /* 0x000fea0003800000 */
[----:B------:R-:W2:Y:S01]  /*e970*/  S2R R14, SR_CTAID.X ;  /* 0x00000000000e7919 */ /* 0x000ea20000002500 */
[----:B------:R-:W5:Y:S01]  /*e980*/  LDC.64 R8, c[0x0][0x628] ;  /* 0x00018a00ff087b82 */ /* 0x000f620000000a00 */
[----:B------:R-:W-:Y:S01]  /*e990*/  ULDC UR6, c[0x0][0x150] ;  /* 0x0000540000067ab9 */ /* 0x000fe20000000800 */
[----:B------:R-:W-:Y:S01]  /*e9a0*/  IMAD.MOV.U32 R6, RZ, RZ, R19 ;  /* 0x000000ffff067224 */ /* 0x000fe200078e0013 */
[----:B------:R-:W0:Y:S01]  /*e9b0*/  S2R R16, SR_CTAID.Y ;  /* 0x0000000000107919 */ /* 0x000e220000002600 */
[----:B------:R-:W-:-:S04]  /*e9c0*/  IMAD.MOV.U32 R7, RZ, RZ, R22 ;  /* 0x000000ffff077224 */ /* 0x000fc800078e0016 */
[----:B------:R-:W0:Y:S08]  /*e9d0*/  LDC R17, c[0x0][0x144] ;  /* 0x00005100ff117b82 */ /* 0x000e300000000800 */
[----:B------:R-:W0:Y:S08]  /*e9e0*/  LDC R10, c[0x0][0x630] ;  /* 0x00018c00ff0a7b82 */ /* 0x000e300000000800 */
[----:B------:R-:W0:Y:S01]  /*e9f0*/  LDC.64 R12, c[0x0][0x620] ;  /* 0x00018800ff0c7b82 */ /* 0x000e220000000a00 */
[----:B-----5:R-:W-:-:S04]  /*ea00*/  ISETP.NE.U32.AND P0, PT, R8, RZ, PT ;  /* 0x000000ff0800720c */ /* 0x020fc80003f05070 */
[----:B------:R-:W-:Y:S02]  /*ea10*/  ISETP.NE.AND.EX P0, PT, R9, RZ, PT, P0 ;  /* 0x000000ff0900720c */ /* 0x000fe40003f05300 */
[----:B--2---:R-:W-:-:S05]  /*ea20*/  I2FP.F32.U32 R0, R14 ;  /* 0x0000000e00007245 */ /* 0x004fca0000201000 */
[----:B------:R-:W-:-:S04]  /*ea30*/  FMUL R0, R0, UR6 ;  /* 0x0000000600007c20 */ /* 0x000fc80008400000 */
[----:B------:R2:W0:Y:S02]  /*ea40*/  F2I.U32.TRUNC.NTZ R15, R0 ;  /* 0x00000000000f7305 */ /* 0x000424000020f000 */
[----:B------:R-:W-:Y:S05]  /*ea50*/  @!P0 BRA `(.L_x_295) ;  /* 0x0000000000288947 */ /* 0x000fea0003800000 */
[----:B--2---:R-:W2:Y:S02]  /*ea60*/  LDC R0, c[0x0][0x634] ;  /* 0x00018d00ff007b82 */ /* 0x004ea40000000800 */
[----:B--2---:R-:W-:-:S05]  /*ea70*/  IADD3 R7, P0, R19, R0, RZ ;  /* 0x0000000013077210 */ /* 0x004fca0007f1e0ff */
[----:B------:R-:W-:-:S04]  /*ea80*/  IMAD.X R11, RZ, RZ, R22, P0 ;  /* 0x000000ffff0b7224 */ /* 0x000fc800000e0616 */
[----:B0-----:R-:W-:-:S04]  /*ea90*/  IMAD.WIDE.U32 R2, R11, R8, RZ ;  /* 0x000000080b027225 */ /* 0x001fc800078e00ff */
[----:B------:R-:W-:-:S04]  /*eaa0*/  IMAD.WIDE.U32 R4, P0, R7, R9, R2 ;  /* 0x0000000907047225 */ /* 0x000fc80007800002 */
[----:B------:R-:W-:-:S04]  /*eab0*/  IMAD.WIDE.U32 R2, R7, R8, RZ ;  /* 0x0000000807027225 */ /* 0x000fc800078e00ff */
[----:B------:R-:W-:Y:S01]  /*eac0*/  IMAD.X R7, RZ, RZ, RZ, P0 ;  /* 0x000000ffff077224 */ /* 0x000fe200000e06ff */
[----:B------:R-:W-:Y:S01]  /*ead0*/  IADD3 RZ, P0, R3, R4, RZ ;  /* 0x0000000403ff7210 */ /* 0x000fe20007f1e0ff */
[----:B------:R-:W-:-:S04]  /*eae0*/  IMAD.MOV.U32 R6, RZ, RZ, R5 ;  /* 0x000000ffff067224 */ /* 0x000fc800078e0005 */
[----:B------:R-:W-:-:S08]  /*eaf0*/  IMAD.WIDE.U32.X R6, R11, R9, R6, P0 ;  /* 0x000000090b067225 */ /* 0x000fd000000e0406 */
.L_x_295:
[-CC-:B0-----:R-:W-:Y:S01]  /*eb00*/  SHF.R.U64 R24, R6, R10.reuse, R7.reuse ;  /* 0x0000000a06187219 */ /* 0x181fe20000001207 */
[----:B------:R-:W0:Y:S01]  /*eb10*/  LDC.64 R20, c[0x0][0x640] ;  /* 0x00019000ff147b82 */ /* 0x000e220000000a00 */
[----:B--2---:R-:W-:Y:S01]  /*eb20*/  SHF.R.U32.HI R0, RZ, R10, R7 ;  /* 0x0000000aff007219 */ /* 0x004fe20000011607 */
[----:B------:R-:W-:Y:S01]  /*eb30*/  IMAD.MOV.U32 R2, RZ, RZ, R19 ;  /* 0x000000ffff027224 */ /* 0x000fe200078e0013 */
[----:B------:R-:W-:Y:S01]  /*eb40*/  IADD3 R5, P0, RZ, -R24, RZ ;  /* 0x80000018ff057210 */ /* 0x000fe20007f1e0ff */
[----:B------:R-:W-:Y:S01]  /*eb50*/  IMAD.MOV R15, RZ, RZ, -R15 ;  /* 0x000000ffff0f7224 */ /* 0x000fe200078e0a0f */
[----:B------:R-:W-:Y:S01]  /*eb60*/  ULDC UR6, c[0x0][0x154] ;  /* 0x0000550000067ab9 */ /* 0x000fe20000000800 */
[----:B------:R-:W-:Y:S02]  /*eb70*/  IMAD.MOV.U32 R7, RZ, RZ, 0x1 ;  /* 0x00000001ff077424 */ /* 0x000fe400078e00ff */
[----:B------:R-:W2:Y:S01]  /*eb80*/  LDC R4, c[0x0][0x618] ;  /* 0x00018600ff047b82 */ /* 0x000ea20000000800 */
[----:B------:R-:W-:-:S02]  /*eb90*/  IMAD.X R3, RZ, RZ, ~R0, P0 ;  /* 0x000000ffff037224 */ /* 0x000fc400000e0e00 */
[----:B------:R-:W-:Y:S02]  /*eba0*/  IMAD R15, R17, R15, R14 ;  /* 0x0000000f110f7224 */ /* 0x000fe400078e020e */
[-C--:B------:R-:W-:Y:S02]  /*ebb0*/  IMAD R0, R3, R12.reuse, RZ ;  /* 0x0000000c03007224 */ /* 0x080fe400078e02ff */
[----:B------:R-:W-:Y:S01]  /*ebc0*/  IMAD.MOV.U32 R3, RZ, RZ, R22 ;  /* 0x000000ffff037224 */ /* 0x000fe200078e0016 */
[----:B------:R-:W5:Y:S01]  /*ebd0*/  LDC R6, c[0x0][0x608] ;  /* 0x00018200ff067b82 */ /* 0x000f620000000800 */
[----:B------:R-:W-:-:S04]  /*ebe0*/  IMAD.WIDE.U32 R2, R5, R12, R2 ;  /* 0x0000000c05027225 */ /* 0x000fc800078e0002 */
[----:B------:R-:W-:-:S03]  /*ebf0*/  IMAD R5, R5, R13, R0 ;  /* 0x0000000d05057224 */ /* 0x000fc600078e0200 */
[----:B------:R-:W1:Y:S01]  /*ec00*/  LDC R18, c[0x0][0x658] ;  /* 0x00019600ff127b82 */ /* 0x000e620000000800 */
[----:B------:R-:W-:Y:S01]  /*ec10*/  I2FP.F32.U32 R0, R16 ;  /* 0x0000001000007245 */ /* 0x000fe20000201000 */
[----:B------:R-:W-:Y:S01]  /*ec20*/  IMAD.IADD R3, R3, 0x1, R5 ;  /* 0x0000000103037824 */ /* 0x000fe200078e0205 */
[----:B0-----:R-:W-:Y:S01]  /*ec30*/  ISETP.NE.U32.AND P0, PT, R20, RZ, PT ;  /* 0x000000ff1400720c */ /* 0x001fe20003f05070 */
[----:B------:R-:W-:Y:S02]  /*ec40*/  IMAD.MOV.U32 R5, RZ, RZ, -0x1 ;  /* 0xffffffffff057424 */ /* 0x000fe400078e00ff */
[----:B------:R-:W-:Y:S02]  /*ec50*/  FMUL R0, R0, UR6 ;  /* 0x0000000600007c20 */ /* 0x000fe40008400000 */
[----:B------:R-:W0:Y:S01]  /*ec60*/  LDC R13, c[0x0][0x148] ;  /* 0x00005200ff0d7b82 */ /* 0x000e220000000800 */
[----:B--2---:R-:W-:Y:S01]  /*ec70*/  SHF.R.U64 R10, R2, R4, R3 ;  /* 0x00000004020a7219 */ /* 0x004fe20000001203 */
[----:B------:R2:W0:Y:S01]  /*ec80*/  F2I.U32.TRUNC.NTZ R12, R0 ;  /* 0x00000000000c7305 */ /* 0x000422000020f000 */
[----:B------:R-:W-:-:S02]  /*ec90*/  ISETP.NE.AND.EX P0, PT, R21, RZ, PT, P0 ;  /* 0x000000ff1500720c */ /* 0x000fc40003f05300 */
[----:B------:R-:W-:-:S03]  /*eca0*/  SHF.R.U32.HI R3, RZ, R4, R3 ;  /* 0x00000004ff037219 */ /* 0x000fc60000011603 */
[----:B------:R-:W0:Y:S01]  /*ecb0*/  LDC R14, c[0x0][0x600] ;  /* 0x00018000ff0e7b82 */ /* 0x000e220000000800 */
[-CC-:B-----5:R-:W-:Y:S02]  /*ecc0*/  SHF.R.U64 R8, R10, R6.reuse, R3.reuse ;  /* 0x000000060a087219 */ /* 0x1a0fe40000001203 */
[----:B------:R-:W-:-:S05]  /*ecd0*/  SHF.R.U32.HI R3, RZ, R6, R3 ;  /* 0x00000006ff037219 */ /* 0x000fca0000011603 */
[----:B------:R-:W0:Y:S01]  /*ece0*/  LDC R19, c[0x0][0x648] ;  /* 0x00019200ff137b82 */ /* 0x000e220000000800 */
[-CC-:B-1----:R-:W-:Y:S02]  /*ecf0*/  SHF.R.U64 R11, R8, R18.reuse, R3.reuse ;  /* 0x00000012080b7219 */ /* 0x182fe40000001203 */
[-C--:B------:R-:W-:Y:S02]  /*ed00*/  SHF.L.U32 R5, R5, R18.reuse, RZ ;  /* 0x0000001205057219 */ /* 0x080fe400000006ff */
[-C--:B------:R-:W-:Y:S01]  /*ed10*/  SHF.R.U32.HI R3, RZ, R18.reuse, R3 ;  /* 0x00000012ff037219 */ /* 0x080fe20000011603 */
[----:B------:R-:W-:Y:S01]  /*ed20*/  IMAD.MOV.U32 R2, RZ, RZ, R11 ;  /* 0x000000ffff027224 */ /* 0x000fe200078e000b */
[----:B------:R-:W-:Y:S01]  /*ed30*/  SHF.L.U32 R40, R7, R18, RZ ;  /* 0x0000001207287219 */ /* 0x000fe200000006ff */
[----:B------:R-:W1:Y:S01]  /*ed40*/  LDC R22, c[0x0][0x638] ;  /* 0x00018e00ff167b82 */ /* 0x000e620000000800 */
[----:B------:R-:W-:-:S07]  /*ed50*/  LOP3.LUT R17, RZ, R5, RZ, 0x33, !PT ;  /* 0x00000005ff117212 */ /* 0x000fce00078e33ff */
[----:B------:R-:W0:Y:S01]  /*ed60*/  LDC R23, c[0x0][0x610] ;  /* 0x00018400ff177b82 */ /* 0x000e220000000800 */
[----:B--2---:R-:W-:Y:S05]  /*ed70*/  @!P0 BRA `(.L_x_296) ;  /* 0x0000000000288947 */ /* 0x004fea0003800000 */
[----:B------:R-:W2:Y:S02]  /*ed80*/  LDC R0, c[0x0][0x64c] ;  /* 0x00019300ff007b82 */ /* 0x000ea40000000800 */
[----:B--2---:R-:W-:-:S05]  /*ed90*/  IADD3 R7, P0, R11, R0, RZ ;  /* 0x000000000b077210 */ /* 0x004fca0007f1e0ff */
        /* <DEDUP_REMOVED lines=8> */
.L_x_296:
[----:B0-----:R-:W-:Y:S01]  /*ee20*/  SHF.R.U64 R0, R2, R19, R3 ;  /* 0x0000001302007219 */ /* 0x001fe20000001203 */
[----:B------:R-:W-:Y:S01]  /*ee30*/  VIADD R3, R14, 0xffffffff ;  /* 0xffffffff0e037836 */ /* 0x000fe20000000000 */
[----:B------:R-:W-:Y:S01]  /*ee40*/  LOP3.LUT R5, R8, R17, RZ, 0xc0, !PT ;  /* 0x0000001108057212 */ /* 0x000fe200078ec0ff */
[----:B------:R-:W-:Y:S01]  /*ee50*/  IMAD.MOV R12, RZ, RZ, -R12 ;  /* 0x000000ffff0c7224 */ /* 0x000fe200078e0a0c */
[----:B------:R-:W-:Y:S01]  /*ee60*/  R2UR UR12, R24 ;  /* 0x00000000180c72ca */ /* 0x000fe200000e0000 */
[----:B------:R-:W-:Y:S01]  /*ee70*/  IMAD.MOV R2, RZ, RZ, -R0 ;  /* 0x000000ffff027224 */ /* 0x000fe200078e0a00 */
[----:B------:R-:W-:Y:S01]  /*ee80*/  LOP3.LUT R3, R10, R3, RZ, 0xc0, !PT ;  /* 0x000000030a037212 */ /* 0x000fe200078ec0ff */
[----:B------:R-:W-:Y:S02]  /*ee90*/  IMAD R40, R40, R0, R5 ;  /* 0x0000000028287224 */ /* 0x000fe400078e0205 */
[----:B------:R-:W-:Y:S02]  /*eea0*/  @P4 IMAD R15, R13, R12, R16 ;  /* 0x0000000c0d0f4224 */ /* 0x000fe400078e0210 */
[----:B-1----:R-:W-:-:S02]  /*eeb0*/  IMAD R0, R2, R22, R11 ;  /* 0x0000001602007224 */ /* 0x002fc400078e020b */
[----:B------:R-:W-:Y:S02]  /*eec0*/  IMAD R40, R40, R23, R15 ;  /* 0x0000001728287224 */ /* 0x000fe400078e020f */
[----:B------:R-:W-:Y:S02]  /*eed0*/  IMAD R3, R0, R14, R3 ;  /* 0x0000000e00037224 */ /* 0x000fe400078e0203 */
[----:B------:R-:W-:-:S03]  /*eee0*/  IMAD.MOV.U32 R0, RZ, RZ, 0x1 ;  /* 0x00000001ff007424 */ /* 0x000fc600078e00ff */
[----:B------:R-:W-:Y:S02]  /*eef0*/  SEL R2, R3, R40, !P4 ;  /* 0x0000002803027207 */ /* 0x000fe40006000000 */
[----:B------:R-:W-:-:S03]  /*ef00*/  SEL R40, R40, R3, !P4 ;  /* 0x0000000328287207 */ /* 0x000fc60006000000 */
[----:B------:R2:W-:Y:S04]  /*ef10*/  STL [R1+0x80], R2 ;  /* 0x0000800201007387 */ /* 0x0005e80000100800 */
.L_x_294:
[----:B------:R-:W-:Y:S01]  /*ef20*/  UIADD3 UR5, UR9, UR5, URZ ;  /* 0x0000000509057290 */ /* 0x000fe2000fffe03f */
[----:B------:R0:W-:Y:S01]  /*ef30*/  STL [R1+0x84], R40 ;  /* 0x0000842801007387 */ /* 0x0001e20000100800 */
[----:B------:R-:W-:Y:S02]  /*ef40*/  LOP3.LUT P0, RZ, R0, 0xff, RZ, 0xc0, !PT ;  /* 0x000000ff00ff7812 */ /* 0x000fe4000780c0ff */
[----:B------:R-:W-:Y:S02]  /*ef50*/  USHF.R.U32.HI UR6, URZ, 0x2, UR5 ;  /* 0x000000023f067899 */ /* 0x000fe40008011605 */
[----:B------:R-:W-:Y:S02]  /*ef60*/  UISETP.GT.U32.AND UP0, UPT, UR5, 0x3, UPT ;  /* 0x000000030500788c */ /* 0x000fe4000bf04070 */
[----:B------:R-:W-:Y:S02]  /*ef70*/  ULOP3.LUT UR6, UR6, 0x1, URZ, 0xc0, !UPT ;  /* 0x0000000106067892 */ /* 0x000fe4000f8ec03f */
[----:B------:R-:W-:-:S02]  /*ef80*/  UISETP.LT.U32.AND UP0, UPT, UR9, 0x4, UP0 ;  /* 0x000000040900788c */ /* 0x000fc40008701070 */
[----:B------:R-:W-:Y:S02]  /*ef90*/  UISETP.NE.U32.AND UP1, UPT, UR6, 0x1, UPT ;  /* 0x000000010600788c */ /* 0x000fe4000bf25070 */
[----:B------:R-:W-:Y:S02]  /*efa0*/  USEL UR7, URZ, 0x1, !UP0 ;  /* 0x000000013f077887 */ /* 0x000fe4000c000000 */
[----:B------:R-:W-:Y:S02]  /*efb0*/  UISETP.GT.U32.AND UP1, UPT, UR9, 0x3, !UP1 ;  /* 0x000000030900788c */ /* 0x000fe4000cf24070 */
[----:B------:R-:W-:Y:S02]  /*efc0*/  ULOP3.LUT UR5, UR5, 0x3, URZ, 0xc0, !UPT ;  /* 0x0000000305057892 */ /* 0x000fe4000f8ec03f */
[----:B------:R-:W-:-:S04]  /*efd0*/  USEL UR6, URZ, 0x1, !UP1 ;  /* 0x000000013f067887 */ /* 0x000fc8000c800000 */
[----:B------:R-:W-:Y:S01]  /*efe0*/  ULOP3.LUT UR4, UR6, UR4, UR7, 0x96, !UPT ;  /* 0x0000000406047292 */ /* 0x000fe2000f8e9607 */
[----:B0-----:R-:W-:Y:S11]  /*eff0*/  @P0 BRA `(.L_x_297) ;  /* 0xffffff2000bc0947 */ /* 0x001ff6000383ffff */
[----:B------:R-:W-:Y:S05]  /*f000*/  EXIT ;  /* 0x000000000000794d */ /* 0x000fea0003800000 */
.L_x_7:
[----:B------:R-:W2:Y:S01]  /*f010*/  LDL R22, [R1+0x7c] ;  /* 0x00007c0001167983 */ /* 0x000ea20000100800 */
[----:B------:R-:W-:-:S03]  /*f020*/  ULDC.64 UR4, c[0x0][0x650] ;  /* 0x0001940000047ab9 */ /* 0x000fc60000000a00 */
[----:B0-----:R-:W3:Y:S01]  /*f030*/  LDL R23, [R1+0x78] ;  /* 0x0000780001177983 */ /* 0x001ee20000100800 */
[----:B------:R-:W-:Y:S01]  /*f040*/  PRMT R4, RZ, 0x7610, R4 ;  /* 0x00007610ff047816 */ /* 0x000fe20000000004 */
[----:B------:R-:W-:Y:S02]  /*f050*/  IMAD.MOV.U32 R5, RZ, RZ, -0x1 ;  /* 0xffffffffff057424 */ /* 0x000fe400078e00ff */
[----:B------:R-:W-:Y:S02]  /*f060*/  IMAD.MOV.U32 R7, RZ, RZ, -0x1 ;  /* 0xffffffffff077424 */ /* 0x000fe400078e00ff */
[----:B------:R-:W-:Y:S01]  /*f070*/  IMAD.MOV.U32 R6, RZ, RZ, -0x1 ;  /* 0xffffffffff067424 */ /* 0x000fe200078e00ff */
[----:B--2---:R-:W-:-:S04]  /*f080*/  ISETP.GE.U32.AND P0, PT, R22, UR4, PT ;  /* 0x0000000416007c0c */ /* 0x004fc8000bf06070 */
[----:B---3--:R-:W-:-:S13]  /*f090*/  ISETP.GE.U32.AND.EX P0, PT, R23, UR5, PT, P0 ;  /* 0x0000000517007c0c */ /* 0x008fda000bf06100 */
[----:B------:R-:W-:Y:S05]  /*f0a0*/  @P0 BRA `(.L_x_298) ;  /* 0x00000004002c0947 */ /* 0x000fea0003800000 */
[----:B------:R-:W0:Y:S01]  /*f0b0*/  LDC.64 R14, c[0x0][0x628] ;  /* 0x00018a00ff0e7b82 */ /* 0x000e220000000a00 */
[----:B------:R-:W-:Y:S02]  /*f0c0*/  IMAD.MOV.U32 R8, RZ, RZ, R22 ;  /* 0x000000ffff087224 */ /* 0x000fe400078e0016 */
[----:B------:R-:W-:-:S05]  /*f0d0*/  IMAD.MOV.U32 R9, RZ, RZ, R23 ;  /* 0x000000ffff097224 */ /* 0x000fca00078e0017 */
[----:B------:R-:W1:Y:S08]  /*f0e0*/  LDC R10, c[0x0][0x630] ;  /* 0x00018c00ff0a7b82 */ /* 0x000e700000000800 */
[----:B------:R-:W2:Y:S01]  /*f0f0*/  LDC.64 R16, c[0x0][0x620] ;  /* 0x00018800ff107b82 */ /* 0x000ea20000000a00 */
[----:B0-----:R-:W-:-:S04]  /*f100*/  ISETP.NE.U32.AND P0, PT, R14, RZ, PT ;  /* 0x000000ff0e00720c */ /* 0x001fc80003f05070 */
[----:B------:R-:W-:-:S13]  /*f110*/  ISETP.NE.AND.EX P0, PT, R15, RZ, PT, P0 ;  /* 0x000000ff0f00720c */ /* 0x000fda0003f05300 */
[----:B-12---:R-:W-:Y:S05]  /*f120*/  @!P0 BRA `(.L_x_299) ;  /* 0x0000000000288947 */ /* 0x006fea0003800000 */
[----:B------:R-:W0:Y:S02]  /*f130*/  LDC R4, c[0x0][0x634] ;  /* 0x00018d00ff047b82 */ /* 0x000e240000000800 */
[----:B0-----:R-:W-:-:S05]  /*f140*/  IADD3 R9, P0, R22, R4, RZ ;  /* 0x0000000416097210 */ /* 0x001fca0007f1e0ff */
        /* <DEDUP_REMOVED lines=8> */
.L_x_299:
[----:B------:R-:W0:Y:S01]  /*f1d0*/  LDC.64 R20, c[0x0][0x640] ;  /* 0x00019000ff147b82 */ /* 0x000e220000000a00 */
[-CC-:B------:R-:W-:Y:S02]  /*f1e0*/  SHF.R.U64 R14, R8, R10.reuse, R9.reuse ;  /* 0x0000000a080e7219 */ /* 0x180fe40000001209 */
[----:B------:R-:W-:Y:S02]  /*f1f0*/  SHF.R.U32.HI R4, RZ, R10, R9 ;  /* 0x0000000aff047219 */ /* 0x000fe40000011609 */
[----:B------:R-:W-:-:S03]  /*f200*/  IADD3 R7, P0, RZ, -R14, RZ ;  /* 0x8000000eff077210 */ /* 0x000fc60007f1e0ff */
[----:B------:R-:W1:Y:S02]  /*f210*/  LDC R8, c[0x0][0x618] ;  /* 0x00018600ff087b82 */ /* 0x000e640000000800 */
[----:B------:R-:W-:Y:S02]  /*f220*/  IMAD.X R5, RZ, RZ, ~R4, P0 ;  /* 0x000000ffff057224 */ /* 0x000fe400000e0e04 */
[----:B------:R-:W-:Y:S02]  /*f230*/  IMAD.MOV.U32 R4, RZ, RZ, R22 ;  /* 0x000000ffff047224 */ /* 0x000fe400078e0016 */
[-C--:B------:R-:W-:Y:S02]  /*f240*/  IMAD R6, R5, R16.reuse, RZ ;  /* 0x0000001005067224 */ /* 0x080fe400078e02ff */
[----:B------:R-:W2:Y:S01]  /*f250*/  LDC R18, c[0x0][0x608] ;  /* 0x00018200ff127b82 */ /* 0x000ea20000000800 */
[----:B------:R-:W-:Y:S02]  /*f260*/  IMAD.MOV.U32 R5, RZ, RZ, R23 ;  /* 0x000000ffff057224 */ /* 0x000fe400078e0017 */
[----:B------:R-:W-:-:S05]  /*f270*/  IMAD.WIDE.U32 R4, R7, R16, R4 ;  /* 0x0000001007047225 */ /* 0x000fca00078e0004 */
[----:B------:R-:W3:Y:S01]  /*f280*/  LDC R19, c[0x0][0x658] ;  /* 0x00019600ff137b82 */ /* 0x000ee20000000800 */
[----:B------:R-:W-:Y:S01]  /*f290*/  IMAD R7, R7, R17, R6 ;  /* 0x0000001107077224 */ /* 0x000fe200078e0206 */
[----:B0-----:R-:W-:Y:S01]  /*f2a0*/  ISETP.NE.U32.AND P0, PT, R20, RZ, PT ;  /* 0x000000ff1400720c */ /* 0x001fe20003f05070 */
[----:B------:R-:W-:Y:S02]  /*f2b0*/  IMAD.MOV.U32 R6, RZ, RZ, -0x1 ;  /* 0xffffffffff067424 */ /* 0x000fe400078e00ff */
[----:B------:R-:W-:Y:S01]  /*f2c0*/  IMAD.IADD R5, R5, 0x1, R7 ;  /* 0x0000000105057824 */ /* 0x000fe200078e0207 */
[----:B------:R-:W-:Y:S02]  /*f2d0*/  ISETP.NE.AND.EX P0, PT, R21, RZ, PT, P0 ;  /* 0x000000ff1500720c */ /* 0x000fe40003f05300 */
[----:B------:R-:W0:Y:S02]  /*f2e0*/  LDC R17, c[0x0][0x600] ;  /* 0x00018000ff117b82 */ /* 0x000e240000000800 */
[----:B-1----:R-:W-:-:S02]  /*f2f0*/  SHF.R.U64 R10, R4, R8, R5 ;  /* 0x00000008040a7219 */ /* 0x002fc40000001205 */
[----:B------:R-:W-:-:S04]  /*f300*/  SHF.R.U32.HI R5, RZ, R8, R5 ;  /* 0x00000008ff057219 */ /* 0x000fc80000011605 */
[----:B------:R-:W1:Y:S01]  /*f310*/  LDC R22, c[0x0][0x648] ;  /* 0x00019200ff167b82 */ /* 0x000e620000000800 */
[-CC-:B--2---:R-:W-:Y:S02]  /*f320*/  SHF.R.U64 R15, R10, R18.reuse, R5.reuse ;  /* 0x000000120a0f7219 */ /* 0x184fe40000001205 */
[----:B------:R-:W-:Y:S01]  /*f330*/  SHF.R.U32.HI R4, RZ, R18, R5 ;  /* 0x00000012ff047219 */ /* 0x000fe20000011605 */
[----:B------:R-:W-:-:S04]  /*f340*/  IMAD.MOV.U32 R18, RZ, RZ, 0x1 ;  /* 0x00000001ff127424 */ /* 0x000fc800078e00ff */
[----:B------:R-:W2:Y:S01]  /*f350*/  LDC R23, c[0x0][0x638] ;  /* 0x00018e00ff177b82 */ /* 0x000ea20000000800 */
[-CC-:B---3--:R-:W-:Y:S02]  /*f360*/  SHF.R.U64 R16, R15, R19.reuse, R4.reuse ;  /* 0x000000130f107219 */ /* 0x188fe40000001204 */
[-C--:B------:R-:W-:Y:S02]  /*f370*/  SHF.L.U32 R6, R6, R19.reuse, RZ ;  /* 0x0000001306067219 */ /* 0x080fe400000006ff */
[----:B------:R-:W-:Y:S01]  /*f380*/  SHF.R.U32.HI R5, RZ, R19, R4 ;  /* 0x00000013ff057219 */ /* 0x000fe20000011604 */
[----:B------:R-:W-:Y:S01]  /*f390*/  IMAD.MOV.U32 R4, RZ, RZ, R16 ;  /* 0x000000ffff047224 */ /* 0x000fe200078e0010 */
[----:B------:R-:W-:Y:S01]  /*f3a0*/  LOP3.LUT R24, RZ, R6, RZ, 0x33, !PT ;  /* 0x00000006ff187212 */ /* 0x000fe200078e33ff */
[----:B------:R-:W3:Y:S01]  /*f3b0*/  LDC R25, c[0x0][0x610] ;  /* 0x00018400ff197b82 */ /* 0x000ee20000000800 */
[----:B------:R-:W-:Y:S05]  /*f3c0*/  @!P0 BRA `(.L_x_300) ;  /* 0x0000000000288947 */ /* 0x000fea0003800000 */
        /* <DEDUP_REMOVED lines=10> */
.L_x_300:
[----:B-1----:R-:W-:Y:S01]  /*f470*/  SHF.R.U64 R4, R4, R22, R5 ;  /* 0x0000001604047219 */ /* 0x002fe20000001205 */
[----:B0-----:R-:W-:Y:S01]  /*f480*/  VIADD R7, R17, 0xffffffff ;  /* 0xffffffff11077836 */ /* 0x001fe20000000000 */
[----:B------:R-:W-:Y:S01]  /*f490*/  SHF.L.U32 R18, R18, R19, RZ ;  /* 0x0000001312127219 */ /* 0x000fe200000006ff */
[----:B------:R-:W-:Y:S01]  /*f4a0*/  @P4 IMAD R0, R11, R12, R2 ;  /* 0x0000000c0b004224 */ /* 0x000fe200078e0202 */
[----:B------:R-:W-:Y:S01]  /*f4b0*/  LOP3.LUT R3, R15, R24, RZ, 0xc0, !PT ;  /* 0x000000180f037212 */ /* 0x000fe200078ec0ff */
[----:B------:R-:W-:Y:S01]  /*f4c0*/  IMAD.MOV R5, RZ, RZ, -R4 ;  /* 0x000000ffff057224 */ /* 0x000fe200078e0a04 */
[----:B------:R-:W-:Y:S01]  /*f4d0*/  LOP3.LUT R7, R10, R7, RZ, 0xc0, !PT ;  /* 0x000000070a077212 */ /* 0x000fe200078ec0ff */
[----:B------:R-:W-:Y:S02]  /*f4e0*/  IMAD.MOV.U32 R6, RZ, RZ, R14 ;  /* 0x000000ffff067224 */ /* 0x000fe400078e000e */
[----:B------:R-:W-:Y:S02]  /*f4f0*/  IMAD R3, R18, R4, R3 ;  /* 0x0000000412037224 */ /* 0x000fe400078e0203 */
[----:B--2---:R-:W-:-:S02]  /*f500*/  IMAD R2, R5, R23, R16 ;  /* 0x0000001705027224 */ /* 0x004fc400078e0210 */
[----:B---3--:R-:W-:Y:S02]  /*f510*/  IMAD R0, R3, R25, R0 ;  /* 0x0000001903007224 */ /* 0x008fe400078e0200 */
[----:B------:R-:W-:Y:S02]  /*f520*/  IMAD R5, R2, R17, R7 ;  /* 0x0000001102057224 */ /* 0x000fe400078e0207 */
[----:B------:R-:W-:-:S03]  /*f530*/  IMAD.MOV.U32 R4, RZ, RZ, 0x1 ;  /* 0x00000001ff047424 */ /* 0x000fc600078e00ff */
[----:B------:R-:W-:Y:S02]  /*f540*/  SEL R7, R5, R0, !P4 ;  /* 0x0000000005077207 */ /* 0x000fe40006000000 */
[----:B------:R-:W-:-:S07]  /*f550*/  SEL R5, R0, R5, !P4 ;  /* 0x0000000500057207 */ /* 0x000fce0006000000 */
.L_x_298:
[----:B------:R-:W-:-:S08]  /*f560*/  NOP ;  /* 0x0000000000007918 */ /* 0x000fd00000000000 */
[----:B------:R-:W0:-:S00]  /*f570*/  USETMAXREG.DEALLOC.CTAPOOL 0x28 ;  /* 0x00000028000079c8 */ /* 0x000e0000080e0500 */
[----:B------:R-:W-:-:S13]  /*f580*/  ISETP.NE.AND P0, PT, RZ, UR8, PT ;  /* 0x00000008ff007c0c */ /* 0x000fda000bf05270 */
[----:B------:R-:W-:Y:S05]  /*f590*/  @P0 EXIT ;  /* 0x000000000000094d */ /* 0x000fea0003800000 */
[----:B0-----:R-:W-:Y:S01]  /*f5a0*/  LOP3.LUT P0, RZ, R4, 0xff, RZ, 0xc0, !PT ;  /* 0x000000ff04ff7812 */ /* 0x001fe2000780c0ff */
[----:B------:R-:W-:Y:S02]  /*f5b0*/  IMAD.MOV.U32 R0, RZ, RZ, 0x1 ;  /* 0x00000001ff007424 */ /* 0x000fe400078e00ff */
[----:B------:R-:W-:-:S10]  /*f5c0*/  IMAD.MOV.U32 R8, RZ, RZ, RZ ;  /* 0x000000ffff087224 */ /* 0x000fd400078e00ff */
[----:B------:R-:W-:Y:S05]  /*f5d0*/  @!P0 BRA `(.L_x_301) ;  /* 0x0000000c00a08947 */ /* 0x000fea0003800000 */
[----:B------:R-:W0:Y:S01]  /*f5e0*/  S2UR UR8, SR_CgaCtaId ;  /* 0x00000000000879c3 */ /* 0x000e220000008800 */
[----:B------:R-:W-:Y:S01]  /*f5f0*/  ULDC UR4, c[0x0][0x28c] ;  /* 0x0000a30000047ab9 */ /* 0x000fe20000000800 */
[----:B------:R-:W-:Y:S01]  /*f600*/  ULDC UR5, c[0x0][0x600] ;  /* 0x0001800000057ab9 */ /* 0x000fe20000000800 */
[----:B------:R-:W-:Y:S01]  /*f610*/  UIADD3 UR14, UR4, 0x7f, URZ ;  /* 0x0000007f040e7890 */ /* 0x000fe2000fffe03f */
[----:B------:R-:W-:Y:S01]  /*f620*/  BSSY B0, `(.L_x_301) ;  /* 0x00000e3000007945 */ /* 0x000fe20003800000 */
[----:B------:R-:W-:Y:S01]  /*f630*/  ULDC UR11, c[0x0][0x658] ;  /* 0x00019600000b7ab9 */ /* 0x000fe20000000800 */
[----:B------:R-:W-:Y:S01]  /*f640*/  UMOV UR12, 0xffffffff ;  /* 0xffffffff000c7882 */ /* 0x000fe20000000000 */
[----:B------:R-:W-:Y:S01]  /*f650*/  UMOV UR16, 0x1 ;  /* 0x0000000100107882 */ /* 0x000fe20000000000 */
[----:B------:R-:W-:Y:S01]  /*f660*/  USHF.R.S32.HI UR15, URZ, 0x1f, UR14 ;  /* 0x0000001f3f0f7899 */ /* 0x000fe2000801140e */
[----:B------:R-:W-:Y:S01]  /*f670*/  IMAD.MOV.U32 R9, RZ, RZ, 0x1 ;  /* 0x00000001ff097424 */ /* 0x000fe200078e00ff */
[----:B------:R-:W-:Y:S01]  /*f680*/  ULDC UR9, c[0x0][0xc] ;  /* 0x0000030000097ab9 */ /* 0x000fe20000000800 */
[----:B------:R-:W-:Y:S01]  /*f690*/  UIADD3 UR4, UR5, -0x1, URZ ;  /* 0xffffffff05047890 */ /* 0x000fe2000fffe03f */
[----:B------:R-:W-:Y:S01]  /*f6a0*/  IMAD.MOV.U32 R0, RZ, RZ, 0x1 ;  /* 0x00000001ff007424 */ /* 0x000fe200078e00ff */
[----:B------:R-:W-:Y:S01]  /*f6b0*/  USHF.L.U32 UR18, UR12, UR11, URZ ;  /* 0x0000000b0c127299 */ /* 0x000fe2000800063f */
[----:B------:R-:W-:Y:S01]  /*f6c0*/  IMAD.MOV.U32 R8, RZ, RZ, RZ ;  /* 0x000000ffff087224 */ /* 0x000fe200078e00ff */
[----:B------:R-:W-:Y:S01]  /*f6d0*/  USHF.L.U32 UR5, UR16, UR11, URZ ;  /* 0x0000000b10057299 */ /* 0x000fe2000800063f */
[----:B------:R-:W-:Y:S01]  /*f6e0*/  ULDC UR12, c[0x0][0x10] ;  /* 0x00000400000c7ab9 */ /* 0x000fe20000000800 */
[----:B------:R-:W-:Y:S01]  /*f6f0*/  ULEA.HI UR15, UR15, UR14, URZ, 0x7 ;  /* 0x0000000e0f0f7291 */ /* 0x000fe2000f8f383f */
[----:B------:R-:W-:Y:S01]  /*f700*/  UMOV UR22, 0x5 ;  /* 0x0000000500167882 */ /* 0x000fe20000000000 */
[----:B------:R-:W-:-:S02]  /*f710*/  ULOP3.LUT UR29, UR13, 0x2, URZ, 0xfc, !UPT ;  /* 0x000000020d1d7892 */ /* 0x000fc4000f8efc3f */
[----:B------:R-:W-:Y:S02]  /*f720*/  USHF.R.S32.HI UR19, URZ, 0x7, UR15 ;  /* 0x000000073f137899 */ /* 0x000fe4000801140f */
[----:B0-----:R-:W-:Y:S02]  /*f730*/  ULOP3.LUT UR10, UR8, 0x1, URZ, 0xc0, !UPT ;  /* 0x00000001080a7892 */ /* 0x001fe4000f8ec03f */
[----:B------:R-:W-:Y:S02]  /*f740*/  USHF.R.U32.HI UR30, URZ, 0x1, UR8 ;  /* 0x000000013f1e7899 */ /* 0x000fe40008011608 */
[----:B------:R-:W-:Y:S02]  /*f750*/  USHF.L.U32 UR6, UR8, 0x6, URZ ;  /* 0x0000000608067899 */ /* 0x000fe4000800063f */
[----:B------:R-:W-:Y:S02]  /*f760*/  USHF.L.U32 UR7, UR8, 0xd, URZ ;  /* 0x0000000d08077899 */ /* 0x000fe4000800063f */
[----:B------:R-:W-:-:S02]  /*f770*/  ULOP3.LUT UR8, UR8, 0xfffffffe, URZ, 0xc0, !UPT ;  /* 0xfffffffe08087892 */ /* 0x000fc4000f8ec03f */
[----:B------:R-:W-:Y:S02]  /*f780*/  UISETP.GT.U32.AND UP0, UPT, UR10, 0xffff, UPT ;  /* 0x0000ffff0a00788c */ /* 0x000fe4000bf04070 */
[----:B------:R-:W-:Y:S02]  /*f790*/  USHF.L.U32 UR20, UR16, UR8, URZ ;  /* 0x0000000810147299 */ /* 0x000fe4000800063f */
[----:B------:R-:W-:Y:S02]  /*f7a0*/  ULOP3.LUT UR11, UR8, 0x1, URZ, 0xfc, !UPT ;  /* 0x00000001080b7892 */ /* 0x000fe4000f8efc3f */
[----:B------:R-:W-:Y:S02]  /*f7b0*/  UIMAD.WIDE.U32 UR8, UR9, UR12, URZ ;  /* 0x0000000c090872a5 */ /* 0x000fe4000f8e003f */
[----:B------:R-:W-:Y:S01]  /*f7c0*/  USEL UR10, UR10, 0xffff, !UP0 ;  /* 0x0000ffff0a0a7887 */ /* 0x000fe2000c000000 */
[----:B------:R-:W-:Y:S01]  /*f7d0*/  ULDC UR12, c[0x0][0x14] ;  /* 0x00000500000c7ab9 */ /* 0x000fe20000000800 */
[----:B------:R-:W-:-:S02]  /*f7e0*/  USHF.L.U32 UR11, UR16, UR11, URZ ;  /* 0x0000000b100b7299 */ /* 0x000fc4000800063f */
[----:B------:R-:W-:Y:S02]  /*f7f0*/  UIMAD.WIDE.U32 UR24, UR8, UR12, URZ ;  /* 0x0000000c081872a5 */ /* 0x000fe4000f8e003f */
[----:B------:R-:W-:Y:S02]  /*f800*/  UIMAD UR21, UR9, UR12, URZ ;  /* 0x0000000c091572a4 */ /* 0x000fe4000f8e023f */
[----:B------:R-:W-:Y:S02]  /*f810*/  ULOP3.LUT UR10, UR10, 0xffff, URZ, 0xc0, !UPT ;  /* 0x0000ffff0a0a7892 */ /* 0x000fe4000f8ec03f */
[----:B------:R-:W-:Y:S02]  /*f820*/  ULOP3.LUT UR6, UR6, 0x40, URZ, 0xc0, !UPT ;  /* 0x0000004006067892 */ /* 0x000fe4000f8ec03f */
[----:B------:R-:W-:Y:S02]  /*f830*/  ULOP3.LUT UR7, UR7, 0x2000, URZ, 0xc0, !UPT ;  /* 0x0000200007077892 */ /* 0x000fe4000f8ec03f */
[----:B------:R-:W-:-:S02]  /*f840*/  ULOP3.LUT UR18, URZ, UR18, URZ, 0x33, !UPT ;  /* 0x000000123f127292 */ /* 0x000fc4000f8e333f */
[----:B------:R-:W-:Y:S02]  /*f850*/  ULOP3.LUT UR20, UR20, UR11, URZ, 0xfc, !UPT ;  /* 0x0000000b14147292 */ /* 0x000fe4000f8efc3f */
[----:B------:R-:W-:Y:S02]  /*f860*/  UIADD3 UR21, UR25, UR21, URZ ;  /* 0x0000001519157290 */ /* 0x000fe4000fffe03f */
[----:B------:R-:W-:Y:S02]  /*f870*/  USHF.L.U32 UR22, UR22, UR10, URZ ;  /* 0x0000000a16167299 */ /* 0x000fe4000800063f */
[----:B------:R-:W-:Y:S01]  /*f880*/  UIADD3 UR31, UR19, 0x1, URZ ;  /* 0x00000001131f7890 */ /* 0x000fe2000fffe03f */
[----:B------:R-:W-:-:S11]  /*f890*/  ULDC.64 UR32, c[0x0][0x198] ;  /* 0x0000660000207ab9 */ /* 0x000fd60000000a00 */
.L_x_312:
[----:B------:R-:W-:-:S03]  /*f8a0*/  UMOV UR8, 0xffffffff ;  /* 0xffffffff00087882 */ /* 0x000fc60000000000 */
[----:B------:R-:W-:Y:S05]  /*f8b0*/  BRA.DIV UR8, `(.L_x_302) ;  /* 0x0000000e08e47947 */ /* 0x000fea000b800000 */
[----:B------:R-:W-:-:S13]  /*f8c0*/  ELECT P0, URZ, PT ;  /* 0x00000000003f782f */ /* 0x000fda0003800000 */
.L_x_323:
[----:B------:R-:W0:Y:S01]  /*f8d0*/  LDC R2, c[0x0][0x28c] ;  /* 0x0000a300ff027b82 */ /* 0x000e220000000800 */
[----:B------:R-:W-:Y:S01]  /*f8e0*/  BSSY B1, `(.L_x_303) ;  /* 0x000003d000017945 */ /* 0x000fe20003800000 */
[----:B0-----:R-:W-:-:S13]  /*f8f0*/  ISETP.LT.OR P0, PT, R2, 0x1, !P0 ;  /* 0x000000010200780c */ /* 0x001fda0004701670 */
[----:B------:R-:W-:Y:S05]  /*f900*/  @P0 BRA `(.L_x_304) ;  /* 0x0000000000e80947 */ /* 0x000fea0003800000 */
[----:B------:R-:W-:Y:S01]  /*f910*/  LEA R5, R5, UR30, 0x1 ;  /* 0x0000001e05057c11 */ /* 0x000fe2000f8e08ff */
[----:B------:R-:W-:Y:S01]  /*f920*/  IMAD.MOV.U32 R13, RZ, RZ, RZ ;  /* 0x000000ffff0d7224 */ /* 0x000fe200078e00ff */
[----:B------:R-:W-:Y:S01]  /*f930*/  LEA R7, R7, UR6, 0x7 ;  /* 0x0000000607077c11 */ /* 0x000fe2000f8e38ff */
[----:B------:R-:W-:Y:S02]  /*f940*/  IMAD.U32 R14, RZ, RZ, UR31 ;  /* 0x0000001fff0e7e24 */ /* 0x000fe4000f8e00ff */
[----:B------:R-:W-:Y:S02]  /*f950*/  IMAD.MOV.U32 R2, RZ, RZ, R0 ;  /* 0x000000ffff027224 */ /* 0x000fe400078e0000 */
[----:B------:R-:W-:Y:S02]  /*f960*/  IMAD.MOV.U32 R3, RZ, RZ, R8 ;  /* 0x000000ffff037224 */ /* 0x000fe400078e0008 */
[----:B------:R-:W-:-:S07]  /*f970*/  IMAD.SHL.U32 R10, R5, 0x80, RZ ;  /* 0x00000080050a7824 */ /* 0x000fce00078e00ff */
.L_x_307:
[----:B------:R-:W0:Y:S01]  /*f980*/  S2R R5, SR_CgaCtaId ;  /* 0x0000000000057919 */ /* 0x000e220000008800 */
[----:B------:R-:W-:Y:S01]  /*f990*/  MOV R4, 0x400 ;  /* 0x0000040000047802 */ /* 0x000fe20000000f00 */
[----:B------:R-:W1:Y:S03]  /*f9a0*/  S2R R15, SR_TID.X ;  /* 0x00000000000f7919 */ /* 0x000e660000002100 */
[----:B0-----:R-:W-:Y:S02]  /*f9b0*/  LEA R12, R5, R4, 0x18 ;  /* 0x00000004050c7211 */ /* 0x001fe400078ec0ff */
[----:B------:R-:W-:Y:S02]  /*f9c0*/  SHF.L.U32 R4, R2, 0x1f, RZ ;  /* 0x0000001f02047819 */ /* 0x000fe400000006ff */
[----:B-1----:R-:W-:Y:S01]  /*f9d0*/  LOP3.LUT P1, RZ, R15, 0x7f, RZ, 0xc0, !PT ;  /* 0x0000007f0fff7812 */ /* 0x002fe2000782c0ff */
[----:B------:R-:W-:-:S04]  /*f9e0*/  IMAD R11, R3, 0x8, R12 ;  /* 0x00000008030b7824 */ /* 0x000fc800078e020c */
[----:B------:R-:W0:Y:S08]  /*f9f0*/  SYNCS.PHASECHK.TRANS64.TRYWAIT P0, [R11+URZ+0x20], R4 ;  /* 0x000020040b0075a7 */ /* 0x000e30000800017f */
[----:B------:R-:W1:Y:S01]  /*fa00*/  @!P1 LDC R5, c[0x0][0x500] ;  /* 0x00014000ff059b82 */ /* 0x000e620000000800 */
[----:B0-----:R-:W-:Y:S05]  /*fa10*/  @!P0 BRA `(.L_x_305) ;  /* 0x0000000c00ac8947 */ /* 0x001fea0003800000 */
.L_x_324:
[----:B------:R-:W-:Y:S01]  /*fa20*/  UPRMT UR8, UR29, 0x9910, URZ ;  /* 0x000099101d087896 */ /* 0x000fe2000800003f */
[----:B-1----:R1:W-:Y:S03]  /*fa30*/  @!P1 SYNCS.ARRIVE.TRANS64 RZ, [R11+URZ], R5 ;  /* 0x000000050bff99a7 */ /* 0x0023e6000800003f */
[----:B------:R-:W-:-:S06]  /*fa40*/  UISETP.NE.AND UP0, UPT, UR8, 0x2, UPT ;  /* 0x000000020800788c */ /* 0x000fcc000bf05270 */
[----:B------:R-:W-:-:S13]  /*fa50*/  PLOP3.LUT P0, PT, PT, PT, UP0, 0x80, 0x0 ;  /* 0x000000000000781c */ /* 0x000fda0003f0f008 */
[----:B-1----:R-:W-:Y:S05]  /*fa60*/  @P0 BRA `(.L_x_306) ;  /* 0x0000000000040947 */ /* 0x002fea0003800000 */
[----:B------:R-:W-:Y:S01]  /*fa70*/  BPT.TRAP 0x1 ;  /* 0x000000040000795c */ /* 0x000fe20000300000 */
.L_x_306:
[C---:B0-----:R-:W-:Y:S01]  /*fa80*/  LEA R4, R3.reuse, UR30, 0x1 ;  /* 0x0000001e03047c11 */ /* 0x041fe2000f8e08ff */
[----:B------:R-:W-:Y:S01]  /*fa90*/  VIADD R14, R14, 0xffffffff ;  /* 0xffffffff0e0e7836 */ /* 0x000fe20000000000 */
[----:B------:R-:W-:Y:S01]  /*faa0*/  R2UR UR11, R3 ;  /* 0x00000000030b72ca */ /* 0x000fe200000e0000 */
[----:B------:R-:W-:Y:S01]  /*fab0*/  UIADD3 UR14, UP0, UR32, 0xf0, URZ ;  /* 0x000000f0200e7890 */ /* 0x000fe2000ff1e03f */
[----:B------:R-:W-:Y:S01]  /*fac0*/  R2UR UR26, R12 ;  /* 0x000000000c1a72ca */ /* 0x000fe200000e0000 */
[----:B------:R-:W-:Y:S01]  /*fad0*/  IMAD.U32 R4, R4, 0x4000, R12 ;  /* 0x0000400004047824 */ /* 0x000fe200078e000c */
[----:B------:R-:W-:Y:S01]  /*fae0*/  R2UR UR27, R10 ;  /* 0x000000000a1b72ca */ /* 0x000fe200000e0000 */
[----:B------:R-:W-:Y:S01]  /*faf0*/  UIADD3 UR34, UP1, UR32, 0x1f0, URZ ;  /* 0x000001f020227890 */ /* 0x000fe2000ff3e03f */
[----:B------:R-:W-:Y:S01]  /*fb00*/  R2UR UR9, R11 ;  /* 0x000000000b0972ca */ /* 0x000fe200000e0000 */
[----:B------:R-:W-:Y:S01]  /*fb10*/  UIADD3.X UR15, URZ, UR33, URZ, UP0, !UPT ;  /* 0x000000213f0f7290 */ /* 0x000fe200087fe43f */
[----:B------:R-:W-:Y:S01]  /*fb20*/  R2UR UR8, R4 ;  /* 0x00000000040872ca */ /* 0x000fe200000e0000 */
[----:B------:R-:W-:Y:S01]  /*fb30*/  UPRMT UR23, URZ, 0x5410, UR22 ;  /* 0x000054103f177896 */ /* 0x000fe20008000016 */
[----:B------:R-:W-:Y:S01]  /*fb40*/  R2UR UR10, R13 ;  /* 0x000000000d0a72ca */ /* 0x000fe200000e0000 */
[----:B------:R-:W-:Y:S01]  /*fb50*/  VIADD R3, R3, 0x1 ;  /* 0x0000000103037836 */ /* 0x000fe20000000000 */
[----:B------:R-:W-:Y:S01]  /*fb60*/  R2UR UR12, R6 ;  /* 0x00000000060c72ca */ /* 0x000fe200000e0000 */
[----:B------:R-:W-:Y:S01]  /*fb70*/  ULEA UR11, UR11, UR7, 0xe ;  /* 0x000000070b0b7291 */ /* 0x000fe2000f8e703f */
[----:B------:R-:W-:Y:S01]  /*fb80*/  R2UR UR28, R7 ;  /* 0x00000000071c72ca */ /* 0x000fe200000e0000 */
[----:B------:R-:W-:Y:S01]  /*fb90*/  UPRMT UR36, URZ, 0x5410, UR20 ;  /* 0x000054103f247896 */ /* 0x000fe20008000014 */
[----:B------:R-:W-:Y:S01]  /*fba0*/  ISETP.GT.AND P1, PT, R14, 0x1, PT ;  /* 0x000000010e00780c */ /* 0x000fe20003f24270 */
[----:B------:R-:W-:Y:S01]  /*fbb0*/  UIADD3 UR26, UR26, 0x20100, UR11 ;  /* 0x000201001a1a7890 */ /* 0x000fe2000fffe00b */
[----:B------:R-:W-:Y:S01]  /*fbc0*/  ISETP.NE.AND P0, PT, R3, 0x4, PT ;  /* 0x000000040300780c */ /* 0x000fe20003f05270 */
[----:B------:R-:W-:Y:S01]  /*fbd0*/  UIADD3.X UR35, URZ, UR33, URZ, UP1, !UPT ;  /* 0x000000213f237290 */ /* 0x000fe20008ffe43f */
[----:B------:R-:W-:Y:S01]  /*fbe0*/  VIADD R13, R13, 0x80 ;  /* 0x000000800d0d7836 */ /* 0x000fe20000000000 */
[----:B------:R-:W-:Y:S01]  /*fbf0*/  UIADD3 UR8, UR8, 0x100, URZ ;  /* 0x0000010008087890 */ /* 0x000fe2000fffe03f */
[----:B------:R-:W-:Y:S01]  /*fc00*/  SEL R5, RZ, 0x1, P0 ;  /* 0x00000001ff057807 */ /* 0x000fe20000000000 */
[----:B------:R-:W-:Y:S01]  /*fc10*/  UMOV UR16, 0x0 ;  /* 0x0000000000107882 */ /* 0x000fe20000000000 */
[----:B------:R-:W-:Y:S01]  /*fc20*/  UMOV UR17, 0x10000000 ;  /* 0x1000000000117882 */ /* 0x000fe20000000000 */
[----:B------:R-:W-:Y:S01]  /*fc30*/  UMOV UR11, UR27 ;  /* 0x0000001b000b7c82 */ /* 0x000fe20008000000 */
[----:B------:R-:W-:-:S02]  /*fc40*/  LOP3.LUT R2, R2, R5, RZ, 0x3c, !PT ;  /* 0x0000000502027212 */ /* 0x000fc400078e3cff */
[----:B------:R-:W-:Y:S02]  /*fc50*/  SEL R3, R3, RZ, P0 ;  /* 0x000000ff03037207 */ /* 0x000fe40000000000 */
[----:B------:R0:W-:Y:S02]  /*fc60*/  UTMALDG.3D.MULTICAST [UR8], [UR14], UR23, desc[UR16] ;  /* 0x000010080e0073b4 */ /* 0x0001e40008011817 */
[----:B0-----:R-:W-:Y:S01]  /*fc70*/  UMOV UR8, UR26 ;  /* 0x0000001a00087c82 */ /* 0x001fe20008000000 */
[----:B------:R-:W-:Y:S02]  /*fc80*/  UMOV UR11, UR28 ;  /* 0x0000001c000b7c82 */ /* 0x000fe40008000000 */
[----:B------:R0:W-:Y:S02]  /*fc90*/  UTMALDG.3D.MULTICAST [UR8], [UR34], UR36, desc[UR16] ;  /* 0x00001008220073b4 */ /* 0x0001e40008011824 */
[----:B0-----:R-:W-:Y:S05]  /*fca0*/  @P1 BRA `(.L_x_307) ;  /* 0xfffffffc00341947 */ /* 0x001fea000383ffff */
.L_x_304:
[----:B------:R-:W-:Y:S05]  /*fcb0*/  BSYNC B1 ;  /* 0x0000000000017941 */ /* 0x000fea0003800000 */
.L_x_303:
[----:B------:R-:W2:Y:S01]  /*fcc0*/  LDL.LU R15, [R1+0x78] ;  /* 0x00007800010f7983 */ /* 0x000ea20000300800 */
[----:B------:R-:W-:Y:S01]  /*fcd0*/  LOP3.LUT P2, RZ, R9, 0xff, RZ, 0xc0, !PT ;  /* 0x000000ff09ff7812 */ /* 0x000fe2000784c0ff */
[----:B------:R-:W-:Y:S01]  /*fce0*/  VIADD R8, R8, UR19 ;  /* 0x0000001308087c36 */ /* 0x000fe20008000000 */
[----:B------:R-:W-:Y:S01]  /*fcf0*/  ULDC.64 UR8, c[0x0][0x650] ;  /* 0x0001940000087ab9 */ /* 0x000fe20000000a00 */
[----:B------:R-:W3:Y:S01]  /*fd00*/  LDL.LU R12, [R1+0x7c] ;  /* 0x00007c00010c7983 */ /* 0x000ee20000300800 */
[----:B------:R-:W-:Y:S01]  /*fd10*/  IMAD.U32 R5, RZ, RZ, UR19 ;  /* 0x00000013ff057e24 */ /* 0x000fe2000f8e00ff */
[----:B------:R-:W-:Y:S01]  /*fd20*/  BSSY B1, `(.L_x_308) ;  /* 0x0000070000017945 */ /* 0x000fe20003800000 */
[----:B------:R-:W-:Y:S01]  /*fd30*/  ISETP.GT.U32.AND P0, PT, R8, 0x3, PT ;  /* 0x000000030800780c */ /* 0x000fe20003f04070 */
[----:B------:R-:W-:Y:S01]  /*fd40*/  IMAD.MOV.U32 R7, RZ, RZ, -0x1 ;  /* 0xffffffffff077424 */ /* 0x000fe200078e00ff */
[----:B------:R-:W-:Y:S01]  /*fd50*/  SHF.R.U32.HI R2, RZ, 0x2, R8 ;  /* 0x00000002ff027819 */ /* 0x000fe20000011608 */
[----:B------:R-:W-:Y:S01]  /*fd60*/  IMAD.MOV.U32 R6, RZ, RZ, -0x1 ;  /* 0xffffffffff067424 */ /* 0x000fe200078e00ff */
[----:B------:R-:W-:Y:S01]  /*fd70*/  ISETP.LT.U32.AND P0, PT, R5, 0x4, P0 ;  /* 0x000000040500780c */ /* 0x000fe20000701070 */
[----:B------:R-:W-:Y:S01]  /*fd80*/  IMAD.MOV.U32 R5, RZ, RZ, -0x1 ;  /* 0xffffffffff057424 */ /* 0x000fe200078e00ff */
[----:B------:R-:W-:Y:S01]  /*fd90*/  LOP3.LUT R2, R2, 0x1, RZ, 0xc0, !PT ;  /* 0x0000000102027812 */ /* 0x000fe200078ec0ff */
[----:B------:R-:W0:Y:S01]  /*fda0*/  @P2 S2R R4, SR_CgaCtaId ;  /* 0x0000000000042919 */ /* 0x000e220000008800 */
[----:B------:R-:W-:-:S02]  /*fdb0*/  @P2 MOV R3, 0x400 ;  /* 0x0000040000032802 */ /* 0x000fc40000000f00 */
[----:B------:R-:W-:Y:S01]  /*fdc0*/  ISETP.NE.U32.AND P1, PT, R2, 0x1, PT ;  /* 0x000000010200780c */ /* 0x000fe20003f25070 */
[----:B------:R-:W-:Y:S01]  /*fdd0*/  IMAD.U32 R2, RZ, RZ, UR19 ;  /* 0x00000013ff027e24 */ /* 0x000fe2000f8e00ff */
[----:B------:R-:W-:Y:S02]  /*fde0*/  LOP3.LUT R8, R8, 0x3, RZ, 0xc0, !PT ;  /* 0x0000000308087812 */ /* 0x000fe400078ec0ff */
[----:B------:R-:W-:Y:S02]  /*fdf0*/  PRMT R9, RZ, 0x7610, R9 ;  /* 0x00007610ff097816 */ /* 0x000fe40000000009 */
[----:B------:R-:W-:-:S04]  /*fe00*/  ISETP.GT.U32.AND P1, PT, R2, 0x3, !P1 ;  /* 0x000000030200780c */ /* 0x000fc80004f24070 */
[----:B------:R-:W-:Y:S02]  /*fe10*/  SEL R2, RZ, 0x1, !P1 ;  /* 0x00000001ff027807 */ /* 0x000fe40004800000 */
[----:B0-----:R-:W-:-:S04]  /*fe20*/  @P2 LEA R3, R4, R3, 0x18 ;  /* 0x0000000304032211 */ /* 0x001fc800078ec0ff */
[----:B------:R0:W-:Y:S02]  /*fe30*/  @P2 SYNCS.ARRIVE.TRANS64.A1T0 RZ, [R3+URZ+0x58], RZ ;  /* 0x000058ff03ff29a7 */ /* 0x0001e4000810003f */
[----:B0-----:R-:W-:-:S04]  /*fe40*/  SEL R3, RZ, 0x1, !P0 ;  /* 0x00000001ff037807 */ /* 0x001fc80004000000 */
[----:B------:R-:W-:Y:S02]  /*fe50*/  LOP3.LUT R0, R2, R0, R3, 0x96, !PT ;  /* 0x0000000002007212 */ /* 0x000fe400078e9603 */
[----:B------:R-:W-:Y:S02]  /*fe60*/  PRMT R2, RZ, 0x7610, R2 ;  /* 0x00007610ff027816 */ /* 0x000fe40000000002 */
[----:B---3--:R-:W-:-:S04]  /*fe70*/  IADD3 R12, P2, R12, UR24, RZ ;  /* 0x000000180c0c7c10 */ /* 0x008fc8000ff5e0ff */
[----:B--2---:R-:W-:Y:S01]  /*fe80*/  IADD3.X R15, R15, UR21, RZ, P2, !PT ;  /* 0x000000150f0f7c10 */ /* 0x004fe200097fe4ff */
[----:B------:R0:W-:Y:S01]  /*fe90*/  STL [R1+0x7c], R12 ;  /* 0x00007c0c01007387 */ /* 0x0001e20000100800 */
[----:B------:R-:W-:-:S03]  /*fea0*/  ISETP.GE.U32.AND P2, PT, R12, UR8, PT ;  /* 0x000000080c007c0c */ /* 0x000fc6000bf46070 */
[----:B------:R0:W-:Y:S01]  /*feb0*/  STL [R1+0x78], R15 ;  /* 0x0000780f01007387 */ /* 0x0001e20000100800 */
[----:B------:R-:W-:-:S13]  /*fec0*/  ISETP.GE.U32.AND.EX P0, PT, R15, UR9, PT, P2 ;  /* 0x000000090f007c0c */ /* 0x000fda000bf06120 */
[----:B0-----:R-:W-:Y:S05]  /*fed0*/  @P0 BRA `(.L_x_309) ;  /* 0x0000000400500947 */ /* 0x001fea0003800000 */
[----:B------:R-:W-:Y:S01]  /*fee0*/  ULDC.64 UR8, c[0x0][0x628] ;  /* 0x00018a0000087ab9 */ /* 0x000fe20000000a00 */
[----:B------:R-:W0:Y:S01]  /*fef0*/  S2R R11, SR_CTAID.X ;  /* 0x00000000000b7919 */ /* 0x000e220000002500 */
[----:B------:R-:W-:Y:S01]  /*ff00*/  ISETP.NE.U32.AND P0, PT, RZ, UR8, PT ;  /* 0x00000008ff007c0c */ /* 0x000fe2000bf05070 */
[----:B------:R-:W-:Y:S01]  /*ff10*/  ULDC UR11, c[0x0][0x630] ;  /* 0x00018c00000b7ab9 */ /* 0x000fe20000000800 */
[----:B------:R-:W-:Y:S01]  /*ff20*/  IMAD.MOV.U32 R2, RZ, RZ, R12 ;  /* 0x000000ffff027224 */ /* 0x000fe200078e000c */
[----:B------:R-:W1:Y:S01]  /*ff30*/  S2R R10, SR_CTAID.Y ;  /* 0x00000000000a7919 */ /* 0x000e620000002600 */
[----:B------:R-:W-:Y:S01]  /*ff40*/  ISETP.NE.AND.EX P0, PT, RZ, UR9, PT, P0 ;  /* 0x00000009ff007c0c */ /* 0x000fe2000bf05300 */
[----:B------:R-:W-:-:S12]  /*ff50*/  IMAD.MOV.U32 R3, RZ, RZ, R15 ;  /* 0x000000ffff037224 */ /* 0x000fd800078e000f */
[----:B------:R-:W-:Y:S05]  /*ff60*/  @!P0 BRA `(.L_x_310) ;  /* 0x0000000000288947 */ /* 0x000fea0003800000 */
[----:B------:R-:W-:Y:S02]  /*ff70*/  ULDC UR10, c[0x0][0x634] ;  /* 0x00018d00000a7ab9 */ /* 0x000fe40000000800 */
[----:B------:R-:W-:-:S05]  /*ff80*/  IADD3 R7, P0, R12, UR10, RZ ;  /* 0x0000000a0c077c10 */ /* 0x000fca000ff1e0ff */
[----:B------:R-:W-:-:S04]  /*ff90*/  IMAD.X R13, RZ, RZ, R15, P0 ;  /* 0x000000ffff0d7224 */ /* 0x000fc800000e060f */
[----:B------:R-:W-:-:S04]  /*ffa0*/  IMAD.WIDE.U32 R4, R13, UR8, RZ ;  /* 0x000000080d047c25 */ /* 0x000fc8000f8e00ff */
[----:B------:R-:W-:-:S04]  /*ffb0*/  IMAD.WIDE.U32 R4, P0, R7, UR9, R4 ;  /* 0x0000000907047c25 */ /* 0x000fc8000f800004 */
[----:B------:R-:W-:-:S04]  /*ffc0*/  IMAD.WIDE.U32 R6, R7, UR8, RZ ;  /* 0x0000000807067c25 */ /* 0x000fc8000f8e00ff */
[----:B------:R-:W-:Y:S01]  /*ffd0*/  IMAD.X R3, RZ, RZ, RZ, P0 ;  /* 0x000000ffff037224 */ /* 0x000fe200000e06ff */
[----:B------:R-:W-:Y:S01]  /*ffe0*/  IADD3 RZ, P0, R7, R4, RZ ;  /* 0x0000000407ff7210 */ /* 0x000fe20007f1e0ff */
[----:B------:R-:W-:-:S04]  /*fff0*/  IMAD.MOV.U32 R2, RZ, RZ, R5 ;  /* 0x000000ffff027224 */ /* 0x000fc800078e0005 */
[----:B------:R-:W-:-:S08]  /*10000*/  IMAD.WIDE.U32.X R2, R13, UR9, R2, P0 ;  /* 0x000000090d027c25 */ /* 0x000fd000080e0402 */
.L_x_310:
[--C-:B------:R-:W-:Y:S01]  /*10010*/  SHF.R.U64 R6, R2, UR11, R3.reuse ;  /* 0x0000000b02067c19 */ /* 0x100fe20008001203 */
[----:B------:R-:W-:Y:S01]  /*10020*/  ULDC.64 UR8, c[0x0][0x620] ;  /* 0x0001880000087ab9 */ /* 0x000fe20000000a00 */
[----:B------:R-:W-:Y:S01]  /*10030*/  SHF.R.U32.HI R2, RZ, UR11, R3 ;  /* 0x0000000bff027c19 */ /* 0x000fe20008011603 */
[----:B------:R-:W-:Y:S01]  /*10040*/  IMAD.MOV.U32 R3, RZ, RZ, R15 ;  /* 0x000000ffff037224 */ /* 0x000fe200078e000f */
[----:B------:R-:W-:Y:S01]  /*10050*/  IADD3 R5, P0, RZ, -R6, RZ ;  /* 0x80000006ff057210 */ /* 0x000fe20007f1e0ff */
[----:B------:R-:W2:Y:S01]  /*10060*/  LDC R16, c[0x0][0x144] ;  /* 0x00005100ff107b82 */ /* 0x000ea20000000800 */
[----:B0-----:R-:W-:Y:S01]  /*10070*/  I2FP.F32.U32 R7, R11 ;  /* 0x0000000b00077245 */ /* 0x001fe20000201000 */
[----:B------:R-:W-:Y:S01]  /*10080*/  ULDC.64 UR14, c[0x0][0x640] ;  /* 0x00019000000e7ab9 */ /* 0x000fe20000000a00 */
[----:B------:R-:W-:Y:S01]  /*10090*/  ULDC UR10, c[0x0][0x608] ;  /* 0x00018200000a7ab9 */ /* 0x000fe20000000800 */
[----:B------:R-:W-:Y:S01]  /*100a0*/  IMAD.X R2, RZ, RZ, ~R2, P0 ;  /* 0x000000ffff027224 */ /* 0x000fe200000e0e02 */
[----:B------:R-:W-:-:S03]  /*100b0*/  ISETP.NE.U32.AND P0, PT, RZ, UR14, PT ;  /* 0x0000000eff007c0c */ /* 0x000fc6000bf05070 */
[----:B------:R-:W-:Y:S01]  /*100c0*/  IMAD R4, R2, UR8, RZ ;  /* 0x0000000802047c24 */ /* 0x000fe2000f8e02ff */
[----:B------:R-:W0:Y:S01]  /*100d0*/  LDC R13, c[0x0][0x148] ;  /* 0x00005200ff0d7b82 */ /* 0x000e220000000800 */
[----:B------:R-:W-:Y:S01]  /*100e0*/  IMAD.MOV.U32 R2, RZ, RZ, R12 ;  /* 0x000000ffff027224 */ /* 0x000fe200078e000c */
[----:B------:R-:W-:-:S03]  /*100f0*/  ISETP.NE.AND.EX P0, PT, RZ, UR15, PT, P0 ;  /* 0x0000000fff007c0c */ /* 0x000fc6000bf05300 */
[----:B------:R-:W-:Y:S01]  /*10100*/  IMAD.WIDE.U32 R2, R5, UR8, R2 ;  /* 0x0000000805027c25 */ /* 0x000fe2000f8e0002 */
[----:B------:R-:W-:-:S03]  /*10110*/  ULDC UR8, c[0x0][0x150] ;  /* 0x0000540000087ab9 */ /* 0x000fc60000000800 */
[----:B------:R-:W-:Y:S02]  /*10120*/  IMAD R5, R5, UR9, R4 ;  /* 0x0000000905057c24 */ /* 0x000fe4000f8e0204 */
[----:B------:R-:W-:Y:S01]  /*10130*/  FMUL R4, R7, UR8 ;  /* 0x0000000807047c20 */ /* 0x000fe20008400000 */
[----:B------:R-:W-:Y:S01]  /*10140*/  ULDC UR8, c[0x0][0x618] ;  /* 0x0001860000087ab9 */ /* 0x000fe20000000800 */
[----:B------:R-:W-:Y:S01]  /*10150*/  ULDC UR9, c[0x0][0x154] ;  /* 0x0000550000097ab9 */ /* 0x000fe20000000800 */
[----:B------:R-:W-:-:S03]  /*10160*/  IMAD.IADD R3, R3, 0x1, R5 ;  /* 0x0000000103037824 */ /* 0x000fc600078e0205 */
[----:B------:R-:W3:Y:S02]  /*10170*/  F2I.U32.TRUNC.NTZ R4, R4 ;  /* 0x0000000400047305 */ /* 0x000ee4000020f000 */
[----:B------:R-:W-:Y:S02]  /*10180*/  SHF.R.U64 R7, R2, UR8, R3 ;  /* 0x0000000802077c19 */ /* 0x000fe40008001203 */
[----:B-1----:R-:W-:-:S05]  /*10190*/  I2FP.F32.U32 R2, R10 ;  /* 0x0000000a00027245 */ /* 0x002fca0000201000 */
[----:B------:R-:W-:Y:S01]  /*101a0*/  FMUL R5, R2, UR9 ;  /* 0x0000000902057c20 */ /* 0x000fe20008400000 */
[----:B------:R-:W-:Y:S01]  /*101b0*/  SHF.R.U32.HI R2, RZ, UR8, R3 ;  /* 0x00000008ff027c19 */ /* 0x000fe20008011603 */
[----:B------:R-:W-:Y:S02]  /*101c0*/  ULDC UR8, c[0x0][0x658] ;  /* 0x0001960000087ab9 */ /* 0x000fe40000000800 */
[----:B------:R1:W4:Y:S01]  /*101d0*/  F2I.U32.TRUNC.NTZ R15, R5 ;  /* 0x00000005000f7305 */ /* 0x000322000020f000 */
[--C-:B------:R-:W-:Y:S02]  /*101e0*/  SHF.R.U64 R14, R7, UR10, R2.reuse ;  /* 0x0000000a070e7c19 */ /* 0x100fe40008001202 */
[----:B------:R-:W-:Y:S01]  /*101f0*/  SHF.R.U32.HI R3, RZ, UR10, R2 ;  /* 0x0000000aff037c19 */ /* 0x000fe20008011602 */
[----:B---3--:R-:W-:-:S03]  /*10200*/  IMAD.MOV R2, RZ, RZ, -R4 ;  /* 0x000000ffff027224 */ /* 0x008fc600078e0a04 */
[----:B------:R-:W-:Y:S01]  /*10210*/  SHF.R.U64 R12, R14, UR8, R3 ;  /* 0x000000080e0c7c19 */ /* 0x000fe20008001203 */
[----:B--2---:R-:W-:Y:S01]  /*10220*/  IMAD R17, R16, R2, R11 ;  /* 0x0000000210117224 */ /* 0x004fe200078e020b */
[----:B------:R-:W-:-:S03]  /*10230*/  SHF.R.U32.HI R4, RZ, UR8, R3 ;  /* 0x00000008ff047c19 */ /* 0x000fc60008011603 */
[----:B------:R-:W-:Y:S02]  /*10240*/  IMAD.MOV.U32 R2, RZ, RZ, R12 ;  /* 0x000000ffff027224 */ /* 0x000fe400078e000c */
[----:B------:R-:W-:Y:S01]  /*10250*/  IMAD.MOV.U32 R3, RZ, RZ, R4 ;  /* 0x000000ffff037224 */ /* 0x000fe200078e0004 */
[----:B-1--4-:R-:W-:Y:S06]  /*10260*/  @!P0 BRA `(.L_x_311) ;  /* 0x0000000000288947 */ /* 0x012fec0003800000 */
[----:B------:R-:W-:Y:S02]  /*10270*/  ULDC UR8, c[0x0][0x64c] ;  /* 0x0001930000087ab9 */ /* 0x000fe40000000800 */
[----:B------:R-:W-:-:S05]  /*10280*/  IADD3 R3, P0, R12, UR8, RZ ;  /* 0x000000080c037c10 */ /* 0x000fca000ff1e0ff */
[----:B------:R-:W-:-:S04]  /*10290*/  IMAD.X R11, RZ, RZ, R4, P0 ;  /* 0x000000ffff0b7224 */ /* 0x000fc800000e0604 */
[----:B------:R-:W-:-:S04]  /*102a0*/  IMAD.WIDE.U32 R4, R11, UR14, RZ ;  /* 0x0000000e0b047c25 */ /* 0x000fc8000f8e00ff */
[----:B------:R-:W-:-:S04]  /*102b0*/  IMAD.WIDE.U32 R4, P0, R3, UR15, R4 ;  /* 0x0000000f03047c25 */ /* 0x000fc8000f800004 */
[----:B------:R-:W-:-:S04]  /*102c0*/  IMAD.WIDE.U32 R2, R3, UR14, RZ ;  /* 0x0000000e03027c25 */ /* 0x000fc8000f8e00ff */
[----:B------:R-:W-:Y:S01]  /*102d0*/  IMAD.MOV.U32 R2, RZ, RZ, R5 ;  /* 0x000000ffff027224 */ /* 0x000fe200078e0005 */
[----:B------:R-:W-:Y:S01]  /*102e0*/  IADD3 RZ, P1, R3, R4, RZ ;  /* 0x0000000403ff7210 */ /* 0x000fe20007f3e0ff */
[----:B------:R-:W-:-:S04]  /*102f0*/  IMAD.X R3, RZ, RZ, RZ, P0 ;  /* 0x000000ffff037224 */ /* 0x000fc800000e06ff */
[----:B------:R-:W-:-:S08]  /*10300*/  IMAD.WIDE.U32.X R2, R11, UR15, R2, P1 ;  /* 0x0000000f0b027c25 */ /* 0x000fd000088e0402 */
.L_x_311:
[----:B------:R-:W-:Y:S01]  /*10310*/  ULDC UR8, c[0x0][0x648] ;  /* 0x0001920000087ab9 */ /* 0x000fe20000000800 */
[----:B------:R-:W-:Y:S01]  /*10320*/  IMAD.MOV R15, RZ, RZ, -R15 ;  /* 0x000000ffff0f7224 */ /* 0x000fe200078e0a0f */
[----:B------:R-:W-:Y:S01]  /*10330*/  SHF.R.U64 R3, R2, UR8, R3 ;  /* 0x0000000802037c19 */ /* 0x000fe20008001203 */
[----:B------:R-:W-:Y:S01]  /*10340*/  ULDC UR8, c[0x0][0x638] ;  /* 0x00018e0000087ab9 */ /* 0x000fe20000000800 */
[----:B------:R-:W-:Y:S01]  /*10350*/  LOP3.LUT R2, R14, UR18, RZ, 0xc0, !PT ;  /* 0x000000120e027c12 */ /* 0x000fe2000f8ec0ff */
[----:B0-----:R-:W-:Y:S01]  /*10360*/  @P4 IMAD R17, R13, R15, R10 ;  /* 0x0000000f0d114224 */ /* 0x001fe200078e020a */
[----:B------:R-:W-:Y:S01]  /*10370*/  LOP3.LUT R7, R7, UR4, RZ, 0xc0, !PT ;  /* 0x0000000407077c12 */ /* 0x000fe2000f8ec0ff */
[----:B------:R-:W-:Y:S01]  /*10380*/  IMAD.MOV R5, RZ, RZ, -R3 ;  /* 0x000000ffff057224 */ /* 0x000fe200078e0a03 */
[----:B------:R-:W-:Y:S01]  /*10390*/  ULDC UR9, c[0x0][0x610] ;  /* 0x0001840000097ab9 */ /* 0x000fe20000000800 */
[----:B------:R-:W-:Y:S02]  /*103a0*/  IMAD R2, R3, UR5, R2 ;  /* 0x0000000503027c24 */ /* 0x000fe4000f8e0202 */
[----:B------:R-:W-:Y:S01]  /*103b0*/  IMAD R12, R5, UR8, R12 ;  /* 0x00000008050c7c24 */ /* 0x000fe2000f8e020c */
[----:B------:R-:W-:Y:S01]  /*103c0*/  ULDC UR8, c[0x0][0x600] ;  /* 0x0001800000087ab9 */ /* 0x000fe20000000800 */
[----:B------:R-:W-:-:S02]  /*103d0*/  IMAD R5, R2, UR9, R17 ;  /* 0x0000000902057c24 */ /* 0x000fc4000f8e0211 */
[----:B------:R-:W-:Y:S02]  /*103e0*/  IMAD R12, R12, UR8, R7 ;  /* 0x000000080c0c7c24 */ /* 0x000fe4000f8e0207 */
[----:B------:R-:W-:-:S03]  /*103f0*/  IMAD.MOV.U32 R2, RZ, RZ, 0x1 ;  /* 0x00000001ff027424 */ /* 0x000fc600078e00ff */
[----:B------:R-:W-:Y:S02]  /*10400*/  SEL R7, R12, R5, !P4 ;  /* 0x000000050c077207 */ /* 0x000fe40006000000 */
[----:B------:R-:W-:-:S07]  /*10410*/  SEL R5, R5, R12, !P4 ;  /* 0x0000000c05057207 */ /* 0x000fce0006000000 */
.L_x_309:
[----:B------:R-:W-:Y:S05]  /*10420*/  BSYNC B1 ;  /* 0x0000000000017941 */ /* 0x000fea0003800000 */
.L_x_308:
[----:B------:R-:W-:-:S13]  /*10430*/  LOP3.LUT P0, RZ, R2, 0xff, RZ, 0xc0, !PT ;  /* 0x000000ff02ff7812 */ /* 0x000fda000780c0ff */
[----:B------:R-:W-:Y:S05]  /*10440*/  @P0 BRA `(.L_x_312) ;  /* 0xfffffff400140947 */ /* 0x000fea000383ffff */
[----:B------:R-:W-:Y:S05]  /*10450*/  BSYNC B0 ;  /* 0x0000000000007941 */ /* 0x000fea0003800000 */
.L_x_301:
[----:B------:R-:W-:-:S03]  /*10460*/  UMOV UR8, 0xffffffff ;  /* 0xffffffff00087882 */ /* 0x000fc60000000000 */
[----:B------:R-:W-:Y:S05]  /*10470*/  BRA.DIV UR8, `(.L_x_313) ;  /* 0x0000000608287947 */ /* 0x000fea000b800000 */
[----:B------:R-:W-:-:S13]  /*10480*/  ELECT P0, URZ, PT ;  /* 0x00000000003f782f */ /* 0x000fda0003800000 */
.L_x_327:
[----:B------:R-:W-:Y:S04]  /*10490*/  BSSY B0, `(.L_x_314) ;  /* 0x000002c000007945 */ /* 0x000fe80003800000 */
[----:B------:R-:W-:Y:S05]  /*104a0*/  @!P0 BRA `(.L_x_315) ;  /* 0x0000000000a88947 */ /* 0x000fea0003800000 */
[----:B------:R-:W-:-:S04]  /*104b0*/  ULOP3.LUT UR8, UR13, 0x2, URZ, 0xfc, !UPT ;  /* 0x000000020d087892 */ /* 0x000fc8000f8efc3f */
[----:B------:R-:W-:-:S06]  /*104c0*/  UISETP.NE.AND UP0, UPT, UR8, 0x3, UPT ;  /* 0x000000030800788c */ /* 0x000fcc000bf05270 */
[----:B------:R-:W-:-:S13]  /*104d0*/  PLOP3.LUT P0, PT, PT, PT, UP0, 0x80, 0x0 ;  /* 0x000000000000781c */ /* 0x000fda0003f0f008 */
[----:B------:R-:W-:Y:S05]  /*104e0*/  @!P0 BRA `(.L_x_316) ;  /* 0x0000000000048947 */ /* 0x000fea0003800000 */
[----:B------:R-:W-:Y:S01]  /*104f0*/  BPT.TRAP 0x1 ;  /* 0x000000040000795c */ /* 0x000fe20000300000 */
.L_x_316:
[----:B------:R-:W0:Y:S01]  /*10500*/  S2R R3, SR_CgaCtaId ;  /* 0x0000000000037919 */ /* 0x000e220000008800 */
[----:B------:R-:W-:-:S04]  /*10510*/  MOV R2, 0x400 ;  /* 0x0000040000027802 */ /* 0x000fc80000000f00 */
[----:B0-----:R-:W-:Y:S02]  /*10520*/  LEA R3, R3, R2, 0x18 ;  /* 0x0000000203037211 */ /* 0x001fe400078ec0ff */
[----:B------:R-:W-:-:S03]  /*10530*/  SHF.L.U32 R2, R0, 0x1f, RZ ;  /* 0x0000001f00027819 */ /* 0x000fc600000006ff */
[----:B------:R-:W-:-:S04]  /*10540*/  VIADD R3, R3, 0x20 ;  /* 0x0000002003037836 */ /* 0x000fc80000000000 */
[C---:B------:R-:W-:Y:S02]  /*10550*/  IMAD R7, R8.reuse, 0x8, R3 ;  /* 0x0000000808077824 */ /* 0x040fe400078e0203 */
[----:B------:R-:W-:Y:S02]  /*10560*/  VIADD R8, R8, 0x1 ;  /* 0x0000000108087836 */ /* 0x000fe40000000000 */
[----:B------:R-:W0:Y:S03]  /*10570*/  SYNCS.PHASECHK.TRANS64.TRYWAIT P0, [R7+URZ], R2 ;  /* 0x00000002070075a7 */ /* 0x000e26000800017f */
[----:B------:R-:W-:-:S04]  /*10580*/  ISETP.NE.AND P1, PT, R8, 0x4, PT ;  /* 0x000000040800780c */ /* 0x000fc80003f25270 */
[----:B------:R-:W-:Y:S02]  /*10590*/  SEL R5, RZ, 0x1, P1 ;  /* 0x00000001ff057807 */ /* 0x000fe40000800000 */
[----:B------:R-:W-:Y:S02]  /*105a0*/  SEL R8, R8, RZ, P1 ;  /* 0x000000ff08087207 */ /* 0x000fe40000800000 */
[----:B------:R-:W-:-:S03]  /*105b0*/  LOP3.LUT R5, R0, R5, RZ, 0x3c, !PT ;  /* 0x0000000500057212 */ /* 0x000fc600078e3cff */
[----:B------:R-:W-:Y:S01]  /*105c0*/  IMAD R9, R8, 0x8, R3 ;  /* 0x0000000808097824 */ /* 0x000fe200078e0203 */
[----:B------:R-:W-:Y:S01]  /*105d0*/  SHF.L.U32 R4, R5, 0x1f, RZ ;  /* 0x0000001f05047819 */ /* 0x000fe200000006ff */
[----:B0-----:R-:W-:Y:S06]  /*105e0*/  @!P0 BRA `(.L_x_317) ;  /* 0x0000000000ec8947 */ /* 0x001fec0003800000 */
.L_x_328:
[----:B------:R-:W1:Y:S01]  /*105f0*/  SYNCS.PHASECHK.TRANS64.TRYWAIT P0, [R9+URZ], R4 ;  /* 0x00000004090075a7 */ /* 0x000e62000800017f */
[----:B------:R-:W-:-:S05]  /*10600*/  VIADD R0, R8, 0x1 ;  /* 0x0000000108007836 */ /* 0x000fca0000000000 */
[----:B------:R-:W-:-:S04]  /*10610*/  ISETP.NE.AND P1, PT, R0, 0x4, PT ;  /* 0x000000040000780c */ /* 0x000fc80003f25270 */
[----:B0-----:R-:W-:Y:S02]  /*10620*/  SEL R2, RZ, 0x1, P1 ;  /* 0x00000001ff027807 */ /* 0x001fe40000800000 */
[----:B------:R-:W-:Y:S02]  /*10630*/  SEL R0, R0, RZ, P1 ;  /* 0x000000ff00007207 */ /* 0x000fe40000800000 */
[----:B------:R-:W-:-:S03]  /*10640*/  LOP3.LUT R7, R5, R2, RZ, 0x3c, !PT ;  /* 0x0000000205077212 */ /* 0x000fc600078e3cff */
[----:B------:R-:W-:Y:S01]  /*10650*/  IMAD R6, R0, 0x8, R3 ;  /* 0x0000000800067824 */ /* 0x000fe200078e0203 */
[----:B------:R-:W-:Y:S01]  /*10660*/  SHF.L.U32 R5, R7, 0x1f, RZ ;  /* 0x0000001f07057819 */ /* 0x000fe200000006ff */
[----:B-1----:R-:W-:Y:S06]  /*10670*/  @!P0 BRA `(.L_x_318) ;  /* 0x0000000000dc8947 */ /* 0x002fec0003800000 */
.L_x_329:
[----:B------:R-:W1:Y:S01]  /*10680*/  SYNCS.PHASECHK.TRANS64.TRYWAIT P0, [R6+URZ], R5 ;  /* 0x00000005060075a7 */ /* 0x000e62000800017f */
[----:B------:R-:W-:-:S05]  /*10690*/  VIADD R0, R0, 0x1 ;  /* 0x0000000100007836 */ /* 0x000fca0000000000 */
[----:B------:R-:W-:-:S04]  /*106a0*/  ISETP.NE.AND P1, PT, R0, 0x4, PT ;  /* 0x000000040000780c */ /* 0x000fc80003f25270 */
[----:B------:R-:W-:Y:S02]  /*106b0*/  SEL R2, RZ, 0x1, P1 ;  /* 0x00000001ff027807 */ /* 0x000fe40000800000 */
[----:B------:R-:W-:Y:S02]  /*106c0*/  SEL R0, R0, RZ, P1 ;  /* 0x000000ff00007207 */ /* 0x000fe40000800000 */
[----:B------:R-:W-:Y:S01]  /*106d0*/  LOP3.LUT R2, R7, R2, RZ, 0x3c, !PT ;  /* 0x0000000207027212 */ /* 0x000fe200078e3cff */
[----:B-1----:R-:W-:Y:S06]  /*106e0*/  @!P0 BRA `(.L_x_319) ;  /* 0x0000000000d48947 */ /* 0x002fec0003800000 */
.L_x_330:
[----:B------:R-:W-:Y:S01]  /*106f0*/  IMAD R3, R0, 0x8, R3 ;  /* 0x0000000800037824 */ /* 0x000fe200078e0203 */
[----:B------:R-:W-:-:S07]  /*10700*/  SHF.L.U32 R0, R2, 0x1f, RZ ;  /* 0x0000001f02007819 */ /* 0x000fce00000006ff */
.L_x_320:
[----:B--2---:R2:W3:Y:S02]  /*10710*/  SYNCS.PHASECHK.TRANS64.TRYWAIT P0, [R3+URZ], R0 ;  /* 0x00000000030075a7 */ /* 0x0044e4000800017f */
[----:B---3--:R-:W-:Y:S05]  /*10720*/  @!P0 NANOSLEEP.SYNCS 0x989680 ;  /* 0x009896800000895d */ /* 0x008fea0003900000 */
[----:B------:R-:W3:Y:S02]  /*10730*/  @!P0 SYNCS.PHASECHK.TRANS64 P0, [R3+URZ], R0 ;  /* 0x00000000030085a7 */ /* 0x000ee4000800007f */
[----:B---3--:R-:W-:Y:S05]  /*10740*/  @!P0 BRA `(.L_x_320) ;  /* 0xfffffffc00f08947 */ /* 0x008fea000383ffff */
.L_x_315:
[----:B------:R-:W-:Y:S05]  /*10750*/  BSYNC B0 ;  /* 0x0000000000007941 */ /* 0x000fea0003800000 */
.L_x_314:
[----:B------:R-:W-:Y:S05]  /*10760*/  EXIT ;  /* 0x000000000000794d */ /* 0x000fea0003800000 */
.L_x_21:
[----:B-1----:R-:W-:-:S04]  /*10770*/  IMAD.U32 R3, RZ, RZ, UR6 ;  /* 0x00000006ff037e24 */ /* 0x002fc8000f8e00ff */
[----:B------:R1:W2:Y:S03]  /*10780*/  SYNCS.PHASECHK.TRANS64.TRYWAIT P0, [R3+URZ], R0 ;  /* 0x00000000030075a7 */ /* 0x0002a6000800017f */
[----:B--2---:R-:W-:Y:S05]  /*10790*/  @!P0 NANOSLEEP.SYNCS 0x989680 ;  /* 0x009896800000895d */ /* 0x004fea0003900000 */
[----:B------:R-:W2:Y:S02]  /*107a0*/  @!P0 SYNCS.PHASECHK.TRANS64 P0, [R3+URZ], R0 ;  /* 0x00000000030085a7 */ /* 0x000ea4000800007f */
[----:B--2---:R-:W-:Y:S05]  /*107b0*/  @!P0 BRA `(.L_x_21) ;  /* 0xfffffffc00ec8947 */ /* 0x004fea000383ffff */
[----:B------:R-:W-:Y:S05]  /*107c0*/  BRA `(.L_x_20) ;  /* 0xffffff1400947947 */ /* 0x000fea000383ffff */
.L_x_27:
[----:B-----5:R2:W-:Y:S02]  /*107d0*/  STL [R1+0x88], R0 ;  /* 0x0000880001007387 */ /* 0x0205e40000100800 */
[----:B--2---:R-:W-:-:S04]  /*107e0*/  IMAD.U32 R0, RZ, RZ, UR16 ;  /* 0x00000010ff007e24 */ /* 0x004fc8000f8e00ff */
[----:B------:R2:W3:Y:S03]  /*107f0*/  SYNCS.PHASECHK.TRANS64.TRYWAIT P0, [R0+URZ], R229 ;  /* 0x000000e5000075a7 */ /* 0x0004e6000800017f */
[----:B---3--:R-:W-:Y:S05]  /*10800*/  @!P0 NANOSLEEP.SYNCS 0x989680 ;  /* 0x009896800000895d */ /* 0x008fea0003900000 */
[----:B------:R2:W3:Y:S02]  /*10810*/  @!P0 SYNCS.PHASECHK.TRANS64 P0, [R0+URZ], R229 ;  /* 0x000000e5000085a7 */ /* 0x0004e4000800007f */
[----:B--2---:R2:W5:Y:S02]  /*10820*/  LDL.LU R0, [R1+0x88] ;  /* 0x0000880001007983 */ /* 0x0045640000300800 */
[----:B--23--:R-:W-:Y:S05]  /*10830*/  @!P0 BRA `(.L_x_27) ;  /* 0xfffffffc00e48947 */ /* 0x00cfea000383ffff */
[----:B------:R-:W-:Y:S05]  /*10840*/  BRA `(.L_x_26) ;  /* 0xffffff2800607947 */ /* 0x000fea000383ffff */
.L_x_302:
[----:B------:R-:W-:Y:S01]  /*10850*/  BSSY B1, `(.L_x_321) ;  /* 0x0000006000017945 */ /* 0x000fe20003800000 */
[----:B------:R-:W-:-:S07]  /*10860*/  IMAD.MOV.U32 R2, RZ, RZ, -0x1 ;  /* 0xffffffffff027424 */ /* 0x000fce00078e00ff */
[----:B------:R-:W-:Y:S05]  /*10870*/  WARPSYNC.COLLECTIVE R2, `(.L_x_322) ;  /* 0x00000000020c7348 */ /* 0x000fea0003c00000 */
[----:B------:R-:W-:Y:S02]  /*10880*/  ELECT P0, UR62, PT ;  /* 0x00000000003e782f */ /* 0x000fe40003800000 */
[----:B------:R-:W-:Y:S01]  /*10890*/  MOV R2, UR62 ;  /* 0x0000003e00027c02 */ /* 0x000fe20008000f00 */
[----:B------:R-:W-:Y:S10]  /*108a0*/  ENDCOLLECTIVE ;  /* 0x000000000000791b */ /* 0x000ff40003800000 */
.L_x_322:
[----:B------:R-:W-:Y:S05]  /*108b0*/  BSYNC B1 ;  /* 0x0000000000017941 */ /* 0x000fea0003800000 */
.L_x_321:
[----:B------:R-:W-:Y:S05]  /*108c0*/  BRA `(.L_x_323) ;  /* 0xfffffff000007947 */ /* 0x000fea000383ffff */
.L_x_305:
[----:B0-----:R0:W2:Y:S02]  /*108d0*/  SYNCS.PHASECHK.TRANS64.TRYWAIT P0, [R11+URZ+0x20], R4 ;  /* 0x000020040b0075a7 */ /* 0x0010a4000800017f */
[----:B--2---:R-:W-:Y:S05]  /*108e0*/  @!P0 NANOSLEEP.SYNCS 0x989680 ;  /* 0x009896800000895d */ /* 0x004fea0003900000 */
[----:B------:R-:W2:Y:S02]  /*108f0*/  @!P0 SYNCS.PHASECHK.TRANS64 P0, [R11+URZ+0x20], R4 ;  /* 0x000020040b0085a7 */ /* 0x000ea4000800007f */
[----:B--2---:R-:W-:Y:S05]  /*10900*/  @!P0 BRA `(.L_x_305) ;  /* 0xfffffffc00f08947 */ /* 0x004fea000383ffff */
[----:B------:R-:W-:Y:S05]  /*10910*/  BRA `(.L_x_324) ;  /* 0xfffffff000407947 */ /* 0x000fea000383ffff */
.L_x_313:
[----:B------:R-:W-:Y:S01]  /*10920*/  BSSY B0, `(.L_x_325) ;  /* 0x0000006000007945 */ /* 0x000fe20003800000 */
[----:B------:R-:W-:-:S07]  /*10930*/  IMAD.MOV.U32 R2, RZ, RZ, -0x1 ;  /* 0xffffffffff027424 */ /* 0x000fce00078e00ff */
[----:B------:R-:W-:Y:S05]  /*10940*/  WARPSYNC.COLLECTIVE R2, `(.L_x_326) ;  /* 0x00000000020c7348 */ /* 0x000fea0003c00000 */
[----:B------:R-:W-:Y:S02]  /*10950*/  ELECT P0, UR62, PT ;  /* 0x00000000003e782f */ /* 0x000fe40003800000 */
[----:B------:R-:W-:Y:S01]  /*10960*/  MOV R2, UR62 ;  /* 0x0000003e00027c02 */ /* 0x000fe20008000f00 */
[----:B------:R-:W-:Y:S10]  /*10970*/  ENDCOLLECTIVE ;  /* 0x000000000000791b */ /* 0x000ff40003800000 */
.L_x_326:
[----:B------:R-:W-:Y:S05]  /*10980*/  BSYNC B0 ;  /* 0x0000000000007941 */ /* 0x000fea0003800000 */
.L_x_325:
[----:B------:R-:W-:Y:S05]  /*10990*/  BRA `(.L_x_327) ;  /* 0xfffffff800bc7947 */ /* 0x000fea000383ffff */
.L_x_317:
[----:B0-----:R0:W1:Y:S02]  /*109a0*/  SYNCS.PHASECHK.TRANS64.TRYWAIT P0, [R7+URZ], R2 ;  /* 0x00000002070075a7 */ /* 0x001064000800017f */
[----:B-1----:R-:W-:Y:S05]  /*109b0*/  @!P0 NANOSLEEP.SYNCS 0x989680 ;  /* 0x009896800000895d */ /* 0x002fea0003900000 */
[----:B------:R-:W1:Y:S02]  /*109c0*/  @!P0 SYNCS.PHASECHK.TRANS64 P0, [R7+URZ], R2 ;  /* 0x00000002070085a7 */ /* 0x000e64000800007f */
[----:B-1----:R-:W-:Y:S05]  /*109d0*/  @!P0 BRA `(.L_x_317) ;  /* 0xfffffffc00f08947 */ /* 0x002fea000383ffff */
[----:B------:R-:W-:Y:S05]  /*109e0*/  BRA `(.L_x_328) ;  /* 0xfffffffc00007947 */ /* 0x000fea000383ffff */
.L_x_318:
[----:B0-----:R0:W1:Y:S02]  /*109f0*/  SYNCS.PHASECHK.TRANS64.TRYWAIT P0, [R9+URZ], R4 ;  /* 0x00000004090075a7 */ /* 0x001064000800017f */
[----:B-1----:R-:W-:Y:S05]  /*10a00*/  @!P0 NANOSLEEP.SYNCS 0x989680 ;  /* 0x009896800000895d */ /* 0x002fea0003900000 */
[----:B------:R-:W1:Y:S02]  /*10a10*/  @!P0 SYNCS.PHASECHK.TRANS64 P0, [R9+URZ], R4 ;  /* 0x00000004090085a7 */ /* 0x000e64000800007f */
[----:B-1----:R-:W-:Y:S05]  /*10a20*/  @!P0 BRA `(.L_x_318) ;  /* 0xfffffffc00f08947 */ /* 0x002fea000383ffff */
[----:B------:R-:W-:Y:S05]  /*10a30*/  BRA `(.L_x_329) ;  /* 0xfffffffc00107947 */ /* 0x000fea000383ffff */
.L_x_319:
[----:B-1----:R1:W2:Y:S02]  /*10a40*/  SYNCS.PHASECHK.TRANS64.TRYWAIT P0, [R6+URZ], R5 ;  /* 0x00000005060075a7 */ /* 0x0022a4000800017f */
[----:B--2---:R-:W-:Y:S05]  /*10a50*/  @!P0 NANOSLEEP.SYNCS 0x989680 ;  /* 0x009896800000895d */ /* 0x004fea0003900000 */
[----:B------:R-:W2:Y:S02]  /*10a60*/  @!P0 SYNCS.PHASECHK.TRANS64 P0, [R6+URZ], R5 ;  /* 0x00000005060085a7 */ /* 0x000ea4000800007f */
[----:B--2---:R-:W-:Y:S05]  /*10a70*/  @!P0 BRA `(.L_x_319) ;  /* 0xfffffffc00f08947 */ /* 0x004fea000383ffff */
[----:B------:R-:W-:Y:S05]  /*10a80*/  BRA `(.L_x_330) ;  /* 0xfffffffc00187947 */ /* 0x000fea000383ffff */
.L_x_331:
[----:B------:R-:W-:-:S00]  /*10a90*/  BRA `(.L_x_331) ;  /* 0xfffffffc00fc7947 */ /* 0x000fc0000383ffff */
[----:B------:R-:W-:-:S00]  /*10aa0*/  NOP ;  /* 0x0000000000007918 */ /* 0x000fc00000000000 */
        /* <DEDUP_REMOVED lines=13> */
.L_x_332:


//--------------------- .nv.shared._ZN7cutlass13device_kernelINS_4gemm6kernel13GemmUniversalIN4cute5tupleIJiiiiEEENS1_10collective13CollectiveMmaINS1_37MainloopSm90TmaGmmaWarpSpecializedFP8ILi4ENS5_IJNS4_1CILi2EEESB_NSA_ILi1EEEEEENS1_35KernelTmaWarpSpecializedCooperativeEEENS5_IJNSA_ILi256EEENSA_ILi128EEESH_EEENS_12float_e5m2_tENS5_IJlSC_lEEESJ_SK_NS4_8TiledMMAINS4_8MMA_AtomIJNS4_4SM904GMMA31MMA_64x128x32_F32E5M2E5M2_SS_TNILNSO_7ScaleInE1ELSQ_1EEEEEENS4_6LayoutINS5_IJSB_SC_SC_EEENS5_IJSC_NSA_ILi0EEESV_EEEEENS5_IJNS4_10UnderscoreESY_SY_EEEEENS4_23SM90_TMA_LOAD_MULTICASTENS4_14ComposedLayoutINS4_7SwizzleILi3ELi4ELi3EEENS4_18smem_ptr_flag_bitsILi8EEENST_INS5_IJNSA_ILi8EEESH_EEENS5_IJSH_SC_EEEEEEEvNS4_8identityES11_S1B_vS1C_EENS_8epilogue10collective6detail29Sm90TmaWarpSpecializedAdapterINS1F_15DefaultEpilogueISJ_SK_SK_NS1E_6thread17LinearCombinationISJ_Li1EffLNS1J_9ScaleType4KindE0ELNS_15FloatRoundStyleE2ESJ_EENS1_15EpilogueDefaultEEEEEvvEEEEvNT_6ParamsE --------------------------
	.section	.nv.shared._ZN7cutlass13device_kernelINS_4gemm6kernel13GemmUniversalIN4cute5tupleIJiiiiEEENS1_10collective13CollectiveMmaINS1_37MainloopSm90TmaGmmaWarpSpecializedFP8ILi4ENS5_IJNS4_1CILi2EEESB_NSA_ILi1EEEEEENS1_35KernelTmaWarpSpecializedCooperativeEEENS5_IJNSA_ILi256EEENSA_ILi128EEESH_EEENS_12float_e5m2_tENS5_IJlSC_lEEESJ_SK_NS4_8TiledMMAINS4_8MMA_AtomIJNS4_4SM904GMMA31MMA_64x128x32_F32E5M2E5M2_SS_TNILNSO_7ScaleInE1ELSQ_1EEEEEENS4_6LayoutINS5_IJSB_SC_SC_EEENS5_IJSC_NSA_ILi0EEESV_EEEEENS5_IJNS4_10UnderscoreESY_SY_EEEEENS4_23SM90_TMA_LOAD_MULTICASTENS4_14ComposedLayoutINS4_7SwizzleILi3ELi4ELi3EEENS4_18smem_ptr_flag_bitsILi8EEENST_INS5_IJNSA_ILi8EEESH_EEENS5_IJSH_SC_EEEEEEEvNS4_8identityES11_S1B_vS1C_EENS_8epilogue10collective6detail29Sm90TmaWarpSpecializedAdapterINS1F_15DefaultEpilogueISJ_SK_SK_NS1E_6thread17LinearCombinationISJ_Li1EffLNS1J_9ScaleType4KindE0ELNS_15FloatRoundStyleE2ESJ_EENS1_15EpilogueDefaultEEEEEvvEEEEvNT_6ParamsE,"aw",@nobits
	.sectionflags	@""
	.align	16
	.zero		1024


//--------------------- .nv.shared.reserved.0     --------------------------
	.section	.nv.shared.reserved.0,"aw",@nobits
	.weak		__nv_reservedSMEM_offset_0_alias
	.size		__nv_reservedSMEM_offset_0_alias, 0, 0
	.other		__nv_reservedSMEM_offset_0_alias,@"STO_CUDA_RESERVED_SHARED STV_DEFAULT"
__nv_reservedSMEM_offset_0_alias:
	.zero		0


//--------------------- .nv.global                --------------------------
	.section	.nv.global,"aw",@nobits
.nv.global:
	.type		_ZN40_INTERNAL_7623058e_4_k_cu_ece54bc1_235694cute1_E,@object
	.size		_ZN40_INTERNAL_7623058e_4_k_cu_ece54bc1_235694cute1_E,(_ZN40_INTERNAL_7623058e_4_k_cu_ece54bc1_235694cuda3std3__45__cpo6cbeginE - _ZN40_INTERNAL_7623058e_4_k_cu_ece54bc1_235694cute1_E)
_ZN40_INTERNAL_7623058e_4_k_cu_ece54bc1_235694cute1_E:
	.zero		1
	.type		_ZN40_INTERNAL_7623058e_4_k_cu_ece54bc1_235694cuda3std3__45__cpo6cbeginE,@object
	.size		_ZN40_INTERNAL_7623058e_4_k_cu_ece54bc1_235694cuda3std3__45__cpo6cbeginE,(_ZN40_INTERNAL_7623058e_4_k_cu_ece54bc1_235694cuda3std3__48in_placeE - _ZN40_INTERNAL_7623058e_4_k_cu_ece54bc1_235694cuda3std3__45__cpo6cbeginE)
_ZN40_INTERNAL_7623058e_4_k_cu_ece54bc1_235694cuda3std3__45__cpo6cbeginE:
	.zero		1
	.type		_ZN40_INTERNAL_7623058e_4_k_cu_ece54bc1_235694cuda3std3__48in_placeE,@object
	.size		_ZN40_INTERNAL_7623058e_4_k_cu_ece54bc1_235694cuda3std3__48in_placeE,(_ZN40_INTERNAL_7623058e_4_k_cu_ece54bc1_235694cuda3std6ranges3__45__cpo9iter_moveE - _ZN40_INTERNAL_7623058e_4_k_cu_ece54bc1_235694cuda3std3__48in_placeE)
_ZN40_INTERNAL_7623058e_4_k_cu_ece54bc1_235694cuda3std3__48in_placeE:
	.zero		1
	.type		_ZN40_INTERNAL_7623058e_4_k_cu_ece54bc1_235694cuda3std6ranges3__45__cpo9iter_moveE,@object
	.size		_ZN40_INTERNAL_7623058e_4_k_cu_ece54bc1_235694cuda3std6ranges3__45__cpo9iter_moveE,(_ZN40_INTERNAL_7623058e_4_k_cu_ece54bc1_235694cuda3std3__45__cpo5beginE - _ZN40_INTERNAL_7623058e_4_k_cu_ece54bc1_235694cuda3std6ranges3__45__cpo9iter_moveE)
_ZN40_INTERNAL_7623058e_4_k_cu_ece54bc1_235694cuda3std6ranges3__45__cpo9iter_moveE:
	.zero		1
	.type		_ZN40_INTERNAL_7623058e_4_k_cu_ece54bc1_235694cuda3std3__45__cpo5beginE,@object
	.size		_ZN40_INTERNAL_7623058e_4_k_cu_ece54bc1_235694cuda3std3__45__cpo5beginE,(_ZN40_INTERNAL_7623058e_4_k_cu_ece54bc1_235694cuda3std3__442_GLOBAL__N__7623058e_4_k_cu_ece54bc1_235696ignoreE - _ZN40_INTERNAL_7623058e_4_k_cu_ece54bc1_235694cuda3std3__45__cpo5beginE)
_ZN40_INTERNAL_7623058e_4_k_cu_ece54bc1_235694cuda3std3__45__cpo5beginE:
	.zero		1
	.type		_ZN40_INTERNAL_7623058e_4_k_cu_ece54bc1_235694cuda3std3__442_GLOBAL__N__7623058e_4_k_cu_ece54bc1_235696ignoreE,@object
	.size		_ZN40_INTERNAL_7623058e_4_k_cu_ece54bc1_235694cuda3std3__442_GLOBAL__N__7623058e_4_k_cu_ece54bc1_235696ignoreE,(_ZN40_INTERNAL_7623058e_4_k_cu_ece54bc1_235694cute7productE - _ZN40_INTERNAL_7623058e_4_k_cu_ece54bc1_235694cuda3std3__442_GLOBAL__N__7623058e_4_k_cu_ece54bc1_235696ignoreE)
_ZN40_INTERNAL_7623058e_4_k_cu_ece54bc1_235694cuda3std3__442_GLOBAL__N__7623058e_4_k_cu_ece54bc1_235696ignoreE:
	.zero		1
	.type		_ZN40_INTERNAL_7623058e_4_k_cu_ece54bc1_235694cute7productE,@object
	.size		_ZN40_INTERNAL_7623058e_4_k_cu_ece54bc1_235694cute7productE,(_ZN40_INTERNAL_7623058e_4_k_cu_ece54bc1_235694cuda3std3__45__cpo3endE - _ZN40_INTERNAL_7623058e_4_k_cu_ece54bc1_235694cute7productE)
_ZN40_INTERNAL_7623058e_4_k_cu_ece54bc1_235694cute7productE:
	.zero		1
	.type		_ZN40_INTERNAL_7623058e_4_k_cu_ece54bc1_235694cuda3std3__45__cpo3endE,@object
	.size		_ZN40_INTERNAL_7623058e_4_k_cu_ece54bc1_235694cuda3std3__45__cpo3endE,(_ZN40_INTERNAL_7623058e_4_k_cu_ece54bc1_235694cuda3std3__419piecewise_constructE - _ZN40_INTERNAL_7623058e_4_k_cu_ece54bc1_235694cuda3std3__45__cpo3endE)
_ZN40_INTERNAL_7623058e_4_k_cu_ece54bc1_235694cuda3std3__45__cpo3endE:
	.zero		1
	.type		_ZN40_INTERNAL_7623058e_4_k_cu_ece54bc1_235694cuda3std3__419piecewise_constructE,@object
	.size		_ZN40_INTERNAL_7623058e_4_k_cu_ece54bc1_235694cuda3std3__419piecewise_constructE,(_ZN40_INTERNAL_7623058e_4_k_cu_ece54bc1_235694cuda3std3__45__cpo4cendE - _ZN40_INTERNAL_7623058e_4_k_cu_ece54bc1_235694cuda3std3__419piecewise_constructE)
_ZN40_INTERNAL_7623058e_4_k_cu_ece54bc1_235694cuda3std3__419piecewise_constructE:
	.zero		1
	.type		_ZN40_INTERNAL_7623058e_4_k_cu_ece54bc1_235694cuda3std3__45__cpo4cendE,@object
	.size		_ZN40_INTERNAL_7623058e_4_k_cu_ece54bc1_235694cuda3std3__45__cpo4cendE,(_ZN40_INTERNAL_7623058e_4_k_cu_ece54bc1_235694cuda3std6ranges3__45__cpo4swapE - _ZN40_INTERNAL_7623058e_4_k_cu_ece54bc1_235694cuda3std3__45__cpo4cendE)
_ZN40_INTERNAL_7623058e_4_k_cu_ece54bc1_235694cuda3std3__45__cpo4cendE:
	.zero		1
	.type		_ZN40_INTERNAL_7623058e_4_k_cu_ece54bc1_235694cuda3std6ranges3__45__cpo4swapE,@object
	.size		_ZN40_INTERNAL_7623058e_4_k_cu_ece54bc1_235694cuda3std6ranges3__45__cpo4swapE,(.L_7 - _ZN40_INTERNAL_7623058e_4_k_cu_ece54bc1_235694cuda3std6ranges3__45__cpo4swapE)
_ZN40_INTERNAL_7623058e_4_k_cu_ece54bc1_235694cuda3std6ranges3__45__cpo4swapE:
	.zero		1
.L_7:


//--------------------- .nv.constant0._ZN7cutlass13device_kernelINS_4gemm6kernel13GemmUniversalIN4cute5tupleIJiiiiEEENS1_10collective13CollectiveMmaINS1_37MainloopSm90TmaGmmaWarpSpecializedFP8ILi4ENS5_IJNS4_1CILi2EEESB_NSA_ILi1EEEEEENS1_35KernelTmaWarpSpecializedCooperativeEEENS5_IJNSA_ILi256EEENSA_ILi128EEESH_EEENS_12float_e5m2_tENS5_IJlSC_lEEESJ_SK_NS4_8TiledMMAINS4_8MMA_AtomIJNS4_4SM904GMMA31MMA_64x128x32_F32E5M2E5M2_SS_TNILNSO_7ScaleInE1ELSQ_1EEEEEENS4_6LayoutINS5_IJSB_SC_SC_EEENS5_IJSC_NSA_ILi0EEESV_EEEEENS5_IJNS4_10UnderscoreESY_SY_EEEEENS4_23SM90_TMA_LOAD_MULTICASTENS4_14ComposedLayoutINS4_7SwizzleILi3ELi4ELi3EEENS4_18smem_ptr_flag_bitsILi8EEENST_INS5_IJNSA_ILi8EEESH_EEENS5_IJSH_SC_EEEEEEEvNS4_8identityES11_S1B_vS1C_EENS_8epilogue10collective6detail29Sm90TmaWarpSpecializedAdapterINS1F_15DefaultEpilogueISJ_SK_SK_NS1E_6thread17LinearCombinationISJ_Li1EffLNS1J_9ScaleType4KindE0ELNS_15FloatRoundStyleE2ESJ_EENS1_15EpilogueDefaultEEEEEvvEEEEvNT_6ParamsE --------------------------
	.section	.nv.constant0._ZN7cutlass13device_kernelINS_4gemm6kernel13GemmUniversalIN4cute5tupleIJiiiiEEENS1_10collective13CollectiveMmaINS1_37MainloopSm90TmaGmmaWarpSpecializedFP8ILi4ENS5_IJNS4_1CILi2EEESB_NSA_ILi1EEEEEENS1_35KernelTmaWarpSpecializedCooperativeEEENS5_IJNSA_ILi256EEENSA_ILi128EEESH_EEENS_12float_e5m2_tENS5_IJlSC_lEEESJ_SK_NS4_8TiledMMAINS4_8MMA_AtomIJNS4_4SM904GMMA31MMA_64x128x32_F32E5M2E5M2_SS_TNILNSO_7ScaleInE1ELSQ_1EEEEEENS4_6LayoutINS5_IJSB_SC_SC_EEENS5_IJSC_NSA_ILi0EEESV_EEEEENS5_IJNS4_10UnderscoreESY_SY_EEEEENS4_23SM90_TMA_LOAD_MULTICASTENS4_14ComposedLayoutINS4_7SwizzleILi3ELi4ELi3EEENS4_18smem_ptr_flag_bitsILi8EEENST_INS5_IJNSA_ILi8EEESH_EEENS5_IJSH_SC_EEEEEEEvNS4_8identityES11_S1B_vS1C_EENS_8epilogue10collective6detail29Sm90TmaWarpSpecializedAdapterINS1F_15DefaultEpilogueISJ_SK_SK_NS1E_6thread17LinearCombinationISJ_Li1EffLNS1J_9ScaleType4KindE0ELNS_15FloatRoundStyleE2ESJ_EENS1_15EpilogueDefaultEEEEEvvEEEEvNT_6ParamsE,"a",@progbits
	.sectionflags	@""
	.align	4
.nv.constant0._ZN7cutlass13device_kernelINS_4gemm6kernel13GemmUniversalIN4cute5tupleIJiiiiEEENS1_10collective13CollectiveMmaINS1_37MainloopSm90TmaGmmaWarpSpecializedFP8ILi4ENS5_IJNS4_1CILi2EEESB_NSA_ILi1EEEEEENS1_35KernelTmaWarpSpecializedCooperativeEEENS5_IJNSA_ILi256EEENSA_ILi128EEESH_EEENS_12float_e5m2_tENS5_IJlSC_lEEESJ_SK_NS4_8TiledMMAINS4_8MMA_AtomIJNS4_4SM904GMMA31MMA_64x128x32_F32E5M2E5M2_SS_TNILNSO_7ScaleInE1ELSQ_1EEEEEENS4_6LayoutINS5_IJSB_SC_SC_EEENS5_IJSC_NSA_ILi0EEESV_EEEEENS5_IJNS4_10UnderscoreESY_SY_EEEEENS4_23SM90_TMA_LOAD_MULTICASTENS4_14ComposedLayoutINS4_7SwizzleILi3ELi4ELi3EEENS4_18smem_ptr_flag_bitsILi8EEENST_INS5_IJNSA_ILi8EEESH_EEENS5_IJSH_SC_EEEEEEEvNS4_8identityES11_S1B_vS1C_EENS_8epilogue10collective6detail29Sm90TmaWarpSpecializedAdapterINS1F_15DefaultEpilogueISJ_SK_SK_NS1E_6thread17LinearCombinationISJ_Li1EffLNS1J_9ScaleType4KindE0ELNS_15FloatRoundStyleE2ESJ_EENS1_15EpilogueDefaultEEEEEvvEEEEvNT_6ParamsE:
	.zero		1664


//--------------------- SYMBOLS --------------------------

	.type		.nv.reservedSmem.offset0,@object
	.size		.nv.reservedSmem.offset0,0x4
